//
// Generated by NVIDIA NVVM Compiler
//
// Compiler Build ID: CL-36424714
// Cuda compilation tools, release 13.0, V13.0.88
// Based on NVVM 20.0.0
//

.version 9.0
.target sm_100
.address_size 64

	// .globl	_cupy_channelizer_8x8_float32_complex64
// _ZZ39_cupy_channelizer_8x8_float32_complex64E5s_mem has been demoted
// _ZZ41_cupy_channelizer_8x8_complex64_complex64E5s_mem has been demoted
// _ZZ40_cupy_channelizer_8x8_float64_complex128E5s_mem has been demoted
// _ZZ43_cupy_channelizer_8x8_complex128_complex128E5s_mem has been demoted
// _ZZ41_cupy_channelizer_16x16_float32_complex64E5s_mem has been demoted
// _ZZ43_cupy_channelizer_16x16_complex64_complex64E5s_mem has been demoted
// _ZZ42_cupy_channelizer_16x16_float64_complex128E5s_mem has been demoted
// _ZZ45_cupy_channelizer_16x16_complex128_complex128E5s_mem has been demoted
// _ZZ41_cupy_channelizer_32x32_float32_complex64E5s_mem has been demoted
// _ZZ43_cupy_channelizer_32x32_complex64_complex64E5s_mem has been demoted
// _ZZ42_cupy_channelizer_32x32_float64_complex128E5s_mem has been demoted
// _ZZ45_cupy_channelizer_32x32_complex128_complex128E5s_mem has been demoted
.global .align 1 .b8 _ZN34_INTERNAL_feefa1cc_4_k_cu_f8e7cbaa4cuda3std3__436_GLOBAL__N__feefa1cc_4_k_cu_f8e7cbaa6ignoreE[1];
.global .align 1 .b8 _ZN34_INTERNAL_feefa1cc_4_k_cu_f8e7cbaa4cuda3std3__45__cpo5beginE[1];
.global .align 1 .b8 _ZN34_INTERNAL_feefa1cc_4_k_cu_f8e7cbaa4cuda3std3__45__cpo3endE[1];
.global .align 1 .b8 _ZN34_INTERNAL_feefa1cc_4_k_cu_f8e7cbaa4cuda3std3__45__cpo6cbeginE[1];
.global .align 1 .b8 _ZN34_INTERNAL_feefa1cc_4_k_cu_f8e7cbaa4cuda3std3__45__cpo4cendE[1];
.global .align 1 .b8 _ZN34_INTERNAL_feefa1cc_4_k_cu_f8e7cbaa4cuda3std3__45__cpo6rbeginE[1];
.global .align 1 .b8 _ZN34_INTERNAL_feefa1cc_4_k_cu_f8e7cbaa4cuda3std3__45__cpo4rendE[1];
.global .align 1 .b8 _ZN34_INTERNAL_feefa1cc_4_k_cu_f8e7cbaa4cuda3std3__45__cpo7crbeginE[1];
.global .align 1 .b8 _ZN34_INTERNAL_feefa1cc_4_k_cu_f8e7cbaa4cuda3std3__45__cpo5crendE[1];
.global .align 1 .b8 _ZN34_INTERNAL_feefa1cc_4_k_cu_f8e7cbaa4cuda3std3__419piecewise_constructE[1];
.global .align 1 .b8 _ZN34_INTERNAL_feefa1cc_4_k_cu_f8e7cbaa4cuda3std3__48in_placeE[1];
.global .align 1 .b8 _ZN34_INTERNAL_feefa1cc_4_k_cu_f8e7cbaa4cuda3std3__420unreachable_sentinelE[1];
.global .align 1 .b8 _ZN34_INTERNAL_feefa1cc_4_k_cu_f8e7cbaa4cuda3std6ranges3__45__cpo4swapE[1];
.global .align 1 .b8 _ZN34_INTERNAL_feefa1cc_4_k_cu_f8e7cbaa4cuda3std6ranges3__45__cpo9iter_moveE[1];
.global .align 1 .b8 _ZN34_INTERNAL_feefa1cc_4_k_cu_f8e7cbaa4cuda3std6ranges3__45__cpo7advanceE[1];
.global .align 1 .b8 _ZN34_INTERNAL_feefa1cc_4_k_cu_f8e7cbaa4cuda3std6ranges3__45__cpo5beginE[1];
.global .align 1 .b8 _ZN34_INTERNAL_feefa1cc_4_k_cu_f8e7cbaa4cuda3std6ranges3__45__cpo3endE[1];
.global .align 1 .b8 _ZN34_INTERNAL_feefa1cc_4_k_cu_f8e7cbaa4cuda3std6ranges3__45__cpo6cbeginE[1];
.global .align 1 .b8 _ZN34_INTERNAL_feefa1cc_4_k_cu_f8e7cbaa4cuda3std6ranges3__45__cpo4cendE[1];
.global .align 1 .b8 _ZN34_INTERNAL_feefa1cc_4_k_cu_f8e7cbaa4cuda3std6ranges3__45__cpo9iter_swapE[1];
.global .align 1 .b8 _ZN34_INTERNAL_feefa1cc_4_k_cu_f8e7cbaa4cuda3std6ranges3__45__cpo4nextE[1];
.global .align 1 .b8 _ZN34_INTERNAL_feefa1cc_4_k_cu_f8e7cbaa4cuda3std6ranges3__45__cpo4prevE[1];
.global .align 1 .b8 _ZN34_INTERNAL_feefa1cc_4_k_cu_f8e7cbaa4cuda3std6ranges3__45__cpo4dataE[1];
.global .align 1 .b8 _ZN34_INTERNAL_feefa1cc_4_k_cu_f8e7cbaa4cuda3std6ranges3__45__cpo5cdataE[1];
.global .align 1 .b8 _ZN34_INTERNAL_feefa1cc_4_k_cu_f8e7cbaa4cuda3std6ranges3__45__cpo4sizeE[1];
.global .align 1 .b8 _ZN34_INTERNAL_feefa1cc_4_k_cu_f8e7cbaa4cuda3std6ranges3__45__cpo5ssizeE[1];
.global .align 1 .b8 _ZN34_INTERNAL_feefa1cc_4_k_cu_f8e7cbaa4cuda3std6ranges3__45__cpo8distanceE[1];
.global .align 1 .b8 _ZN34_INTERNAL_feefa1cc_4_k_cu_f8e7cbaa6thrust24THRUST_300001_SM_1000_NS6system6detail10sequential3seqE[1];

.visible .entry _cupy_channelizer_8x8_float32_complex64(
	.param .u32 _cupy_channelizer_8x8_float32_complex64_param_0,
	.param .u32 _cupy_channelizer_8x8_float32_complex64_param_1,
	.param .u32 _cupy_channelizer_8x8_float32_complex64_param_2,
	.param .u64 .ptr .align 1 _cupy_channelizer_8x8_float32_complex64_param_3,
	.param .u64 .ptr .align 1 _cupy_channelizer_8x8_float32_complex64_param_4,
	.param .u64 .ptr .align 1 _cupy_channelizer_8x8_float32_complex64_param_5
)
.maxntid 64
{
	.reg .pred 	%p<20>;
	.reg .b32 	%r<54>;
	.reg .b32 	%f<17>;
	.reg .b64 	%rd<15>;
	// demoted variable
	.shared .align 4 .b8 _ZZ39_cupy_channelizer_8x8_float32_complex64E5s_mem[256];
	ld.param.u32 	%r16, [_cupy_channelizer_8x8_float32_complex64_param_0];
	ld.param.u32 	%r17, [_cupy_channelizer_8x8_float32_complex64_param_1];
	ld.param.u32 	%r18, [_cupy_channelizer_8x8_float32_complex64_param_2];
	ld.param.u64 	%rd6, [_cupy_channelizer_8x8_float32_complex64_param_3];
	ld.param.u64 	%rd4, [_cupy_channelizer_8x8_float32_complex64_param_4];
	ld.param.u64 	%rd5, [_cupy_channelizer_8x8_float32_complex64_param_5];
	cvta.to.global.u64 	%rd1, %rd6;
	mov.u32 	%r1, %ctaid.x;
	mov.u32 	%r19, %ntid.x;
	mov.u32 	%r2, %tid.x;
	mad.lo.s32 	%r3, %r1, %r19, %r2;
	mov.u32 	%r4, %tid.y;
	setp.lt.u32 	%p3, %r3, %r16;
	setp.lt.u32 	%p4, %r4, %r17;
	and.pred  	%p1, %p3, %p4;
	shl.b32 	%r20, %r2, 5;
	mov.u32 	%r21, _ZZ39_cupy_channelizer_8x8_float32_complex64E5s_mem;
	add.s32 	%r5, %r21, %r20;
	shl.b32 	%r22, %r4, 2;
	add.s32 	%r6, %r5, %r22;
	not.pred 	%p5, %p1;
	@%p5 bra 	$L__BB0_2;
	cvta.to.global.u64 	%rd7, %rd4;
	mad.lo.s32 	%r24, %r16, %r4, %r3;
	mul.wide.u32 	%rd8, %r24, 4;
	add.s64 	%rd9, %rd7, %rd8;
	ld.global.nc.f32 	%f4, [%rd9];
	st.shared.f32 	[%r6], %f4;
	bra.uni 	$L__BB0_3;
$L__BB0_2:
	mov.b32 	%r23, 0;
	st.shared.u32 	[%r6], %r23;
$L__BB0_3:
	bar.sync 	0;
	shl.b32 	%r25, %r4, 5;
	add.s32 	%r27, %r21, %r25;
	shl.b32 	%r28, %r2, 2;
	add.s32 	%r7, %r27, %r28;
	ld.shared.f32 	%f1, [%r7];
	bar.sync 	0;
	mov.u32 	%r53, %ctaid.y;
	setp.ge.u32 	%p6, %r53, %r18;
	@%p6 bra 	$L__BB0_16;
	sub.s32 	%r29, %r4, %r17;
	add.s32 	%r9, %r29, 1;
	not.b32 	%r30, %r3;
	add.s32 	%r10, %r16, %r30;
	not.b32 	%r31, %r4;
	add.s32 	%r32, %r17, %r31;
	shl.b32 	%r33, %r32, 2;
	add.s32 	%r11, %r5, %r33;
	mad.lo.s32 	%r34, %r16, %r4, %r10;
	mul.wide.u32 	%rd10, %r34, 4;
	add.s64 	%rd2, %rd1, %rd10;
	shl.b32 	%r35, %r1, 3;
	add.s32 	%r12, %r35, %r4;
	setp.lt.u32 	%p7, %r12, %r16;
	setp.eq.s32 	%p8, %r2, 0;
	and.pred  	%p2, %p8, %p7;
	mov.u32 	%r13, %ntid.y;
	cvta.to.global.u64 	%rd3, %rd5;
	not.pred 	%p18, %p2;
$L__BB0_5:
	setp.lt.u32 	%p9, %r53, %r17;
	@%p9 bra 	$L__BB0_8;
	@%p5 bra 	$L__BB0_11;
	add.s32 	%r36, %r9, %r53;
	mad.lo.s32 	%r37, %r36, %r16, %r10;
	mul.wide.u32 	%rd11, %r37, 4;
	add.s64 	%rd12, %rd1, %rd11;
	ld.global.nc.f32 	%f5, [%rd12];
	st.shared.f32 	[%r11], %f5;
	bra.uni 	$L__BB0_11;
$L__BB0_8:
	setp.ge.u32 	%p11, %r3, %r16;
	setp.lt.u32 	%p12, %r53, %r4;
	or.pred  	%p13, %p11, %p12;
	@%p13 bra 	$L__BB0_10;
	ld.global.nc.f32 	%f6, [%rd2];
	sub.s32 	%r39, %r53, %r4;
	shl.b32 	%r40, %r39, 2;
	add.s32 	%r41, %r5, %r40;
	st.shared.f32 	[%r41], %f6;
	bra.uni 	$L__BB0_11;
$L__BB0_10:
	mov.b32 	%r38, 0;
	st.shared.u32 	[%r6], %r38;
$L__BB0_11:
	setp.ge.u32 	%p14, %r12, %r16;
	bar.sync 	0;
	mov.f32 	%f16, 0f00000000;
	@%p14 bra 	$L__BB0_13;
	ld.shared.f32 	%f8, [%r7];
	mul.f32 	%f9, %f1, %f8;
	// begin inline asm
	mov.u32 %r42, %laneid;
	// end inline asm
	and.b32  	%r43, %r42, -8;
	mov.b32 	%r44, 255;
	shl.b32 	%r45, %r44, %r43;
	mov.b32 	%r46, %f9;
	shfl.sync.bfly.b32	%r47|%p15, %r46, 4, 6175, %r45;
	mov.b32 	%f10, %r47;
	add.f32 	%f11, %f9, %f10;
	mov.b32 	%r48, %f11;
	shfl.sync.bfly.b32	%r49|%p16, %r48, 2, 6175, %r45;
	mov.b32 	%f12, %r49;
	add.f32 	%f13, %f11, %f12;
	mov.b32 	%r50, %f13;
	shfl.sync.bfly.b32	%r51|%p17, %r50, 1, 6175, %r45;
	mov.b32 	%f14, %r51;
	add.f32 	%f16, %f13, %f14;
$L__BB0_13:
	@%p18 bra 	$L__BB0_15;
	mad.lo.s32 	%r52, %r53, %r16, %r12;
	mul.wide.u32 	%rd13, %r52, 8;
	add.s64 	%rd14, %rd3, %rd13;
	mov.f32 	%f15, 0f00000000;
	st.global.v2.f32 	[%rd14], {%f16, %f15};
$L__BB0_15:
	add.s32 	%r53, %r53, %r13;
	setp.lt.u32 	%p19, %r53, %r18;
	@%p19 bra 	$L__BB0_5;
$L__BB0_16:
	ret;

}
	// .globl	_cupy_channelizer_8x8_complex64_complex64
.visible .entry _cupy_channelizer_8x8_complex64_complex64(
	.param .u32 _cupy_channelizer_8x8_complex64_complex64_param_0,
	.param .u32 _cupy_channelizer_8x8_complex64_complex64_param_1,
	.param .u32 _cupy_channelizer_8x8_complex64_complex64_param_2,
	.param .u64 .ptr .align 1 _cupy_channelizer_8x8_complex64_complex64_param_3,
	.param .u64 .ptr .align 1 _cupy_channelizer_8x8_complex64_complex64_param_4,
	.param .u64 .ptr .align 1 _cupy_channelizer_8x8_complex64_complex64_param_5
)
.maxntid 64
{
	.reg .pred 	%p<23>;
	.reg .b32 	%r<58>;
	.reg .b32 	%f<38>;
	.reg .b64 	%rd<15>;
	// demoted variable
	.shared .align 8 .b8 _ZZ41_cupy_channelizer_8x8_complex64_complex64E5s_mem[512];
	ld.param.u32 	%r16, [_cupy_channelizer_8x8_complex64_complex64_param_0];
	ld.param.u32 	%r17, [_cupy_channelizer_8x8_complex64_complex64_param_1];
	ld.param.u32 	%r18, [_cupy_channelizer_8x8_complex64_complex64_param_2];
	ld.param.u64 	%rd6, [_cupy_channelizer_8x8_complex64_complex64_param_3];
	ld.param.u64 	%rd4, [_cupy_channelizer_8x8_complex64_complex64_param_4];
	ld.param.u64 	%rd5, [_cupy_channelizer_8x8_complex64_complex64_param_5];
	cvta.to.global.u64 	%rd1, %rd6;
	mov.u32 	%r1, %ctaid.x;
	mov.u32 	%r19, %ntid.x;
	mov.u32 	%r2, %tid.x;
	mad.lo.s32 	%r3, %r1, %r19, %r2;
	mov.u32 	%r4, %tid.y;
	setp.lt.u32 	%p3, %r3, %r16;
	setp.lt.u32 	%p4, %r4, %r17;
	and.pred  	%p1, %p3, %p4;
	shl.b32 	%r20, %r2, 6;
	mov.u32 	%r21, _ZZ41_cupy_channelizer_8x8_complex64_complex64E5s_mem;
	add.s32 	%r5, %r21, %r20;
	shl.b32 	%r22, %r4, 3;
	add.s32 	%r6, %r5, %r22;
	not.pred 	%p5, %p1;
	@%p5 bra 	$L__BB1_2;
	cvta.to.global.u64 	%rd7, %rd4;
	mad.lo.s32 	%r23, %r16, %r4, %r3;
	mul.wide.u32 	%rd8, %r23, 8;
	add.s64 	%rd9, %rd7, %rd8;
	ld.global.nc.v2.f32 	{%f8, %f9}, [%rd9];
	neg.f32 	%f10, %f9;
	st.shared.v2.f32 	[%r6], {%f8, %f10};
	bra.uni 	$L__BB1_3;
$L__BB1_2:
	mov.f32 	%f7, 0f00000000;
	st.shared.v2.f32 	[%r6], {%f7, %f7};
$L__BB1_3:
	bar.sync 	0;
	shl.b32 	%r24, %r4, 6;
	add.s32 	%r26, %r21, %r24;
	shl.b32 	%r27, %r2, 3;
	add.s32 	%r7, %r26, %r27;
	ld.shared.v2.f32 	{%f2, %f1}, [%r7];
	bar.sync 	0;
	mov.u32 	%r57, %ctaid.y;
	setp.ge.u32 	%p6, %r57, %r18;
	@%p6 bra 	$L__BB1_16;
	sub.s32 	%r28, %r4, %r17;
	add.s32 	%r9, %r28, 1;
	not.b32 	%r29, %r3;
	add.s32 	%r10, %r16, %r29;
	not.b32 	%r30, %r4;
	add.s32 	%r31, %r17, %r30;
	shl.b32 	%r32, %r31, 3;
	add.s32 	%r11, %r5, %r32;
	mad.lo.s32 	%r33, %r16, %r4, %r10;
	mul.wide.u32 	%rd10, %r33, 8;
	add.s64 	%rd2, %rd1, %rd10;
	shl.b32 	%r34, %r1, 3;
	add.s32 	%r12, %r34, %r4;
	setp.lt.u32 	%p7, %r12, %r16;
	setp.eq.s32 	%p8, %r2, 0;
	and.pred  	%p2, %p8, %p7;
	mov.u32 	%r13, %ntid.y;
	cvta.to.global.u64 	%rd3, %rd5;
	not.pred 	%p21, %p2;
$L__BB1_5:
	setp.lt.u32 	%p9, %r57, %r17;
	@%p9 bra 	$L__BB1_8;
	@%p5 bra 	$L__BB1_11;
	add.s32 	%r35, %r9, %r57;
	mad.lo.s32 	%r36, %r35, %r16, %r10;
	mul.wide.u32 	%rd11, %r36, 8;
	add.s64 	%rd12, %rd1, %rd11;
	ld.global.nc.v2.f32 	{%f11, %f12}, [%rd12];
	neg.f32 	%f13, %f12;
	st.shared.v2.f32 	[%r11], {%f11, %f13};
	bra.uni 	$L__BB1_11;
$L__BB1_8:
	setp.ge.u32 	%p11, %r3, %r16;
	setp.lt.u32 	%p12, %r57, %r4;
	or.pred  	%p13, %p11, %p12;
	@%p13 bra 	$L__BB1_10;
	ld.global.nc.v2.f32 	{%f15, %f16}, [%rd2];
	neg.f32 	%f17, %f16;
	sub.s32 	%r37, %r57, %r4;
	shl.b32 	%r38, %r37, 3;
	add.s32 	%r39, %r5, %r38;
	st.shared.v2.f32 	[%r39], {%f15, %f17};
	bra.uni 	$L__BB1_11;
$L__BB1_10:
	mov.f32 	%f14, 0f00000000;
	st.shared.v2.f32 	[%r6], {%f14, %f14};
$L__BB1_11:
	setp.ge.u32 	%p14, %r12, %r16;
	bar.sync 	0;
	mov.f32 	%f36, 0f00000000;
	mov.f32 	%f37, %f36;
	@%p14 bra 	$L__BB1_13;
	ld.shared.v2.f32 	{%f19, %f20}, [%r7];
	mul.f32 	%f21, %f2, %f19;
	mul.f32 	%f22, %f1, %f20;
	sub.f32 	%f23, %f21, %f22;
	mul.f32 	%f24, %f1, %f19;
	fma.rn.f32 	%f25, %f2, %f20, %f24;
	// begin inline asm
	mov.u32 %r40, %laneid;
	// end inline asm
	and.b32  	%r41, %r40, -8;
	mov.b32 	%r42, 255;
	shl.b32 	%r43, %r42, %r41;
	mov.b32 	%r44, %f23;
	shfl.sync.bfly.b32	%r45|%p15, %r44, 4, 6175, %r43;
	mov.b32 	%f26, %r45;
	add.f32 	%f27, %f23, %f26;
	mov.b32 	%r46, %f27;
	shfl.sync.bfly.b32	%r47|%p16, %r46, 2, 6175, %r43;
	mov.b32 	%f28, %r47;
	add.f32 	%f29, %f27, %f28;
	mov.b32 	%r48, %f29;
	shfl.sync.bfly.b32	%r49|%p17, %r48, 1, 6175, %r43;
	mov.b32 	%f30, %r49;
	add.f32 	%f36, %f29, %f30;
	mov.b32 	%r50, %f25;
	shfl.sync.bfly.b32	%r51|%p18, %r50, 4, 6175, %r43;
	mov.b32 	%f31, %r51;
	add.f32 	%f32, %f25, %f31;
	mov.b32 	%r52, %f32;
	shfl.sync.bfly.b32	%r53|%p19, %r52, 2, 6175, %r43;
	mov.b32 	%f33, %r53;
	add.f32 	%f34, %f32, %f33;
	mov.b32 	%r54, %f34;
	shfl.sync.bfly.b32	%r55|%p20, %r54, 1, 6175, %r43;
	mov.b32 	%f35, %r55;
	add.f32 	%f37, %f34, %f35;
$L__BB1_13:
	@%p21 bra 	$L__BB1_15;
	mad.lo.s32 	%r56, %r57, %r16, %r12;
	mul.wide.u32 	%rd13, %r56, 8;
	add.s64 	%rd14, %rd3, %rd13;
	st.global.v2.f32 	[%rd14], {%f36, %f37};
$L__BB1_15:
	add.s32 	%r57, %r57, %r13;
	setp.lt.u32 	%p22, %r57, %r18;
	@%p22 bra 	$L__BB1_5;
$L__BB1_16:
	ret;

}
	// .globl	_cupy_channelizer_8x8_float64_complex128
.visible .entry _cupy_channelizer_8x8_float64_complex128(
	.param .u32 _cupy_channelizer_8x8_float64_complex128_param_0,
	.param .u32 _cupy_channelizer_8x8_float64_complex128_param_1,
	.param .u32 _cupy_channelizer_8x8_float64_complex128_param_2,
	.param .u64 .ptr .align 1 _cupy_channelizer_8x8_float64_complex128_param_3,
	.param .u64 .ptr .align 1 _cupy_channelizer_8x8_float64_complex128_param_4,
	.param .u64 .ptr .align 1 _cupy_channelizer_8x8_float64_complex128_param_5
)
.maxntid 64
{
	.reg .pred 	%p<23>;
	.reg .b32 	%r<58>;
	.reg .b64 	%rd<17>;
	.reg .b64 	%fd<17>;
	// demoted variable
	.shared .align 8 .b8 _ZZ40_cupy_channelizer_8x8_float64_complex128E5s_mem[512];
	ld.param.u32 	%r16, [_cupy_channelizer_8x8_float64_complex128_param_0];
	ld.param.u32 	%r17, [_cupy_channelizer_8x8_float64_complex128_param_1];
	ld.param.u32 	%r18, [_cupy_channelizer_8x8_float64_complex128_param_2];
	ld.param.u64 	%rd6, [_cupy_channelizer_8x8_float64_complex128_param_3];
	ld.param.u64 	%rd4, [_cupy_channelizer_8x8_float64_complex128_param_4];
	ld.param.u64 	%rd5, [_cupy_channelizer_8x8_float64_complex128_param_5];
	cvta.to.global.u64 	%rd1, %rd6;
	mov.u32 	%r1, %ctaid.x;
	mov.u32 	%r19, %ntid.x;
	mov.u32 	%r2, %tid.x;
	mad.lo.s32 	%r3, %r1, %r19, %r2;
	mov.u32 	%r4, %tid.y;
	setp.lt.u32 	%p3, %r3, %r16;
	setp.lt.u32 	%p4, %r4, %r17;
	and.pred  	%p1, %p3, %p4;
	shl.b32 	%r20, %r2, 6;
	mov.u32 	%r21, _ZZ40_cupy_channelizer_8x8_float64_complex128E5s_mem;
	add.s32 	%r5, %r21, %r20;
	shl.b32 	%r22, %r4, 3;
	add.s32 	%r6, %r5, %r22;
	not.pred 	%p5, %p1;
	@%p5 bra 	$L__BB2_2;
	cvta.to.global.u64 	%rd8, %rd4;
	mad.lo.s32 	%r23, %r16, %r4, %r3;
	mul.wide.u32 	%rd9, %r23, 8;
	add.s64 	%rd10, %rd8, %rd9;
	ld.global.nc.f64 	%fd4, [%rd10];
	st.shared.f64 	[%r6], %fd4;
	bra.uni 	$L__BB2_3;
$L__BB2_2:
	mov.b64 	%rd7, 0;
	st.shared.u64 	[%r6], %rd7;
$L__BB2_3:
	bar.sync 	0;
	shl.b32 	%r24, %r4, 6;
	add.s32 	%r26, %r21, %r24;
	shl.b32 	%r27, %r2, 3;
	add.s32 	%r7, %r26, %r27;
	ld.shared.f64 	%fd1, [%r7];
	bar.sync 	0;
	mov.u32 	%r57, %ctaid.y;
	setp.ge.u32 	%p6, %r57, %r18;
	@%p6 bra 	$L__BB2_16;
	sub.s32 	%r28, %r4, %r17;
	add.s32 	%r9, %r28, 1;
	not.b32 	%r29, %r3;
	add.s32 	%r10, %r16, %r29;
	not.b32 	%r30, %r4;
	add.s32 	%r31, %r17, %r30;
	shl.b32 	%r32, %r31, 3;
	add.s32 	%r11, %r5, %r32;
	mad.lo.s32 	%r33, %r16, %r4, %r10;
	mul.wide.u32 	%rd11, %r33, 8;
	add.s64 	%rd2, %rd1, %rd11;
	shl.b32 	%r34, %r1, 3;
	add.s32 	%r12, %r34, %r4;
	setp.lt.u32 	%p7, %r12, %r16;
	setp.eq.s32 	%p8, %r2, 0;
	and.pred  	%p2, %p8, %p7;
	mov.u32 	%r13, %ntid.y;
	cvta.to.global.u64 	%rd3, %rd5;
	not.pred 	%p21, %p2;
$L__BB2_5:
	setp.lt.u32 	%p9, %r57, %r17;
	@%p9 bra 	$L__BB2_8;
	@%p5 bra 	$L__BB2_11;
	add.s32 	%r35, %r9, %r57;
	mad.lo.s32 	%r36, %r35, %r16, %r10;
	mul.wide.u32 	%rd12, %r36, 8;
	add.s64 	%rd13, %rd1, %rd12;
	ld.global.nc.f64 	%fd5, [%rd13];
	st.shared.f64 	[%r11], %fd5;
	bra.uni 	$L__BB2_11;
$L__BB2_8:
	setp.ge.u32 	%p11, %r3, %r16;
	setp.lt.u32 	%p12, %r57, %r4;
	or.pred  	%p13, %p11, %p12;
	@%p13 bra 	$L__BB2_10;
	ld.global.nc.f64 	%fd6, [%rd2];
	sub.s32 	%r37, %r57, %r4;
	shl.b32 	%r38, %r37, 3;
	add.s32 	%r39, %r5, %r38;
	st.shared.f64 	[%r39], %fd6;
	bra.uni 	$L__BB2_11;
$L__BB2_10:
	mov.b64 	%rd14, 0;
	st.shared.u64 	[%r6], %rd14;
$L__BB2_11:
	setp.ge.u32 	%p14, %r12, %r16;
	bar.sync 	0;
	mov.f64 	%fd16, 0d0000000000000000;
	@%p14 bra 	$L__BB2_13;
	ld.shared.f64 	%fd14, [%r7];
	mul.f64 	%fd8, %fd1, %fd14;
	// begin inline asm
	mov.u32 %r40, %laneid;
	// end inline asm
	and.b32  	%r53, %r40, -8;
	mov.b32 	%r54, 255;
	shl.b32 	%r55, %r54, %r53;
	// begin inline asm
	mov.b64 {%r41,%r42}, %fd8;
	// end inline asm
	shfl.sync.bfly.b32	%r44|%p15, %r42, 4, 6175, %r55;
	shfl.sync.bfly.b32	%r43|%p16, %r41, 4, 6175, %r55;
	// begin inline asm
	mov.b64 %fd9, {%r43,%r44};
	// end inline asm
	add.f64 	%fd10, %fd8, %fd9;
	// begin inline asm
	mov.b64 {%r45,%r46}, %fd10;
	// end inline asm
	shfl.sync.bfly.b32	%r48|%p17, %r46, 2, 6175, %r55;
	shfl.sync.bfly.b32	%r47|%p18, %r45, 2, 6175, %r55;
	// begin inline asm
	mov.b64 %fd11, {%r47,%r48};
	// end inline asm
	add.f64 	%fd12, %fd10, %fd11;
	// begin inline asm
	mov.b64 {%r49,%r50}, %fd12;
	// end inline asm
	shfl.sync.bfly.b32	%r52|%p19, %r50, 1, 6175, %r55;
	shfl.sync.bfly.b32	%r51|%p20, %r49, 1, 6175, %r55;
	// begin inline asm
	mov.b64 %fd13, {%r51,%r52};
	// end inline asm
	add.f64 	%fd16, %fd12, %fd13;
$L__BB2_13:
	@%p21 bra 	$L__BB2_15;
	mad.lo.s32 	%r56, %r57, %r16, %r12;
	mul.wide.u32 	%rd15, %r56, 16;
	add.s64 	%rd16, %rd3, %rd15;
	mov.f64 	%fd15, 0d0000000000000000;
	st.global.v2.f64 	[%rd16], {%fd16, %fd15};
$L__BB2_15:
	add.s32 	%r57, %r57, %r13;
	setp.lt.u32 	%p22, %r57, %r18;
	@%p22 bra 	$L__BB2_5;
$L__BB2_16:
	ret;

}
	// .globl	_cupy_channelizer_8x8_complex128_complex128
.visible .entry _cupy_channelizer_8x8_complex128_complex128(
	.param .u32 _cupy_channelizer_8x8_complex128_complex128_param_0,
	.param .u32 _cupy_channelizer_8x8_complex128_complex128_param_1,
	.param .u32 _cupy_channelizer_8x8_complex128_complex128_param_2,
	.param .u64 .ptr .align 1 _cupy_channelizer_8x8_complex128_complex128_param_3,
	.param .u64 .ptr .align 1 _cupy_channelizer_8x8_complex128_complex128_param_4,
	.param .u64 .ptr .align 1 _cupy_channelizer_8x8_complex128_complex128_param_5
)
.maxntid 64
{
	.reg .pred 	%p<29>;
	.reg .b32 	%r<70>;
	.reg .b64 	%rd<16>;
	.reg .b64 	%fd<38>;
	// demoted variable
	.shared .align 16 .b8 _ZZ43_cupy_channelizer_8x8_complex128_complex128E5s_mem[1024];
	ld.param.u32 	%r15, [_cupy_channelizer_8x8_complex128_complex128_param_0];
	ld.param.u32 	%r16, [_cupy_channelizer_8x8_complex128_complex128_param_1];
	ld.param.u32 	%r17, [_cupy_channelizer_8x8_complex128_complex128_param_2];
	ld.param.u64 	%rd5, [_cupy_channelizer_8x8_complex128_complex128_param_3];
	ld.param.u64 	%rd3, [_cupy_channelizer_8x8_complex128_complex128_param_4];
	cvta.to.global.u64 	%rd1, %rd5;
	mov.u32 	%r1, %ctaid.x;
	mov.u32 	%r18, %ntid.x;
	mov.u32 	%r2, %tid.x;
	mad.lo.s32 	%r3, %r1, %r18, %r2;
	mov.u32 	%r4, %tid.y;
	setp.lt.u32 	%p3, %r3, %r15;
	setp.lt.u32 	%p4, %r4, %r16;
	and.pred  	%p1, %p3, %p4;
	shl.b32 	%r19, %r2, 7;
	mov.u32 	%r20, _ZZ43_cupy_channelizer_8x8_complex128_complex128E5s_mem;
	add.s32 	%r5, %r20, %r19;
	shl.b32 	%r21, %r4, 4;
	add.s32 	%r6, %r5, %r21;
	not.pred 	%p5, %p1;
	@%p5 bra 	$L__BB3_2;
	cvta.to.global.u64 	%rd6, %rd3;
	mad.lo.s32 	%r22, %r15, %r4, %r3;
	mul.wide.u32 	%rd7, %r22, 16;
	add.s64 	%rd8, %rd6, %rd7;
	ld.global.nc.v2.f64 	{%fd8, %fd9}, [%rd8];
	neg.f64 	%fd10, %fd9;
	st.shared.v2.f64 	[%r6], {%fd8, %fd10};
	bra.uni 	$L__BB3_3;
$L__BB3_2:
	mov.f64 	%fd7, 0d0000000000000000;
	st.shared.v2.f64 	[%r6], {%fd7, %fd7};
$L__BB3_3:
	bar.sync 	0;
	shl.b32 	%r23, %r4, 7;
	add.s32 	%r25, %r20, %r23;
	shl.b32 	%r26, %r2, 4;
	add.s32 	%r7, %r25, %r26;
	ld.shared.v2.f64 	{%fd2, %fd1}, [%r7];
	bar.sync 	0;
	mov.u32 	%r69, %ctaid.y;
	setp.ge.u32 	%p6, %r69, %r17;
	@%p6 bra 	$L__BB3_16;
	sub.s32 	%r27, %r4, %r16;
	add.s32 	%r9, %r27, 1;
	not.b32 	%r28, %r3;
	add.s32 	%r10, %r15, %r28;
	not.b32 	%r29, %r4;
	add.s32 	%r30, %r16, %r29;
	shl.b32 	%r31, %r30, 4;
	add.s32 	%r11, %r5, %r31;
	mad.lo.s32 	%r32, %r15, %r4, %r10;
	mul.wide.u32 	%rd9, %r32, 16;
	add.s64 	%rd2, %rd1, %rd9;
	shl.b32 	%r33, %r1, 3;
	add.s32 	%r12, %r33, %r4;
	setp.lt.u32 	%p7, %r12, %r15;
	setp.eq.s32 	%p8, %r2, 0;
	and.pred  	%p2, %p8, %p7;
	not.pred 	%p27, %p2;
$L__BB3_5:
	setp.lt.u32 	%p9, %r69, %r16;
	@%p9 bra 	$L__BB3_8;
	@%p5 bra 	$L__BB3_11;
	add.s32 	%r34, %r9, %r69;
	mad.lo.s32 	%r35, %r34, %r15, %r10;
	mul.wide.u32 	%rd10, %r35, 16;
	add.s64 	%rd11, %rd1, %rd10;
	ld.global.nc.v2.f64 	{%fd11, %fd12}, [%rd11];
	neg.f64 	%fd13, %fd12;
	st.shared.v2.f64 	[%r11], {%fd11, %fd13};
	bra.uni 	$L__BB3_11;
$L__BB3_8:
	setp.ge.u32 	%p11, %r3, %r15;
	setp.lt.u32 	%p12, %r69, %r4;
	or.pred  	%p13, %p11, %p12;
	@%p13 bra 	$L__BB3_10;
	ld.global.nc.v2.f64 	{%fd15, %fd16}, [%rd2];
	neg.f64 	%fd17, %fd16;
	sub.s32 	%r36, %r69, %r4;
	shl.b32 	%r37, %r36, 4;
	add.s32 	%r38, %r5, %r37;
	st.shared.v2.f64 	[%r38], {%fd15, %fd17};
	bra.uni 	$L__BB3_11;
$L__BB3_10:
	mov.f64 	%fd14, 0d0000000000000000;
	st.shared.v2.f64 	[%r6], {%fd14, %fd14};
$L__BB3_11:
	setp.ge.u32 	%p14, %r12, %r15;
	bar.sync 	0;
	mov.f64 	%fd36, 0d0000000000000000;
	mov.f64 	%fd37, %fd36;
	@%p14 bra 	$L__BB3_13;
	ld.shared.v2.f64 	{%fd31, %fd32}, [%r7];
	mul.f64 	%fd33, %fd2, %fd31;
	mul.f64 	%fd34, %fd1, %fd32;
	sub.f64 	%fd19, %fd33, %fd34;
	mul.f64 	%fd35, %fd1, %fd31;
	fma.rn.f64 	%fd25, %fd2, %fd32, %fd35;
	// begin inline asm
	mov.u32 %r39, %laneid;
	// end inline asm
	and.b32  	%r64, %r39, -8;
	mov.b32 	%r65, 255;
	shl.b32 	%r66, %r65, %r64;
	// begin inline asm
	mov.b64 {%r40,%r41}, %fd19;
	// end inline asm
	shfl.sync.bfly.b32	%r43|%p15, %r41, 4, 6175, %r66;
	shfl.sync.bfly.b32	%r42|%p16, %r40, 4, 6175, %r66;
	// begin inline asm
	mov.b64 %fd20, {%r42,%r43};
	// end inline asm
	add.f64 	%fd21, %fd19, %fd20;
	// begin inline asm
	mov.b64 {%r44,%r45}, %fd21;
	// end inline asm
	shfl.sync.bfly.b32	%r47|%p17, %r45, 2, 6175, %r66;
	shfl.sync.bfly.b32	%r46|%p18, %r44, 2, 6175, %r66;
	// begin inline asm
	mov.b64 %fd22, {%r46,%r47};
	// end inline asm
	add.f64 	%fd23, %fd21, %fd22;
	// begin inline asm
	mov.b64 {%r48,%r49}, %fd23;
	// end inline asm
	shfl.sync.bfly.b32	%r51|%p19, %r49, 1, 6175, %r66;
	shfl.sync.bfly.b32	%r50|%p20, %r48, 1, 6175, %r66;
	// begin inline asm
	mov.b64 %fd24, {%r50,%r51};
	// end inline asm
	add.f64 	%fd36, %fd23, %fd24;
	// begin inline asm
	mov.b64 {%r52,%r53}, %fd25;
	// end inline asm
	shfl.sync.bfly.b32	%r55|%p21, %r53, 4, 6175, %r66;
	shfl.sync.bfly.b32	%r54|%p22, %r52, 4, 6175, %r66;
	// begin inline asm
	mov.b64 %fd26, {%r54,%r55};
	// end inline asm
	add.f64 	%fd27, %fd25, %fd26;
	// begin inline asm
	mov.b64 {%r56,%r57}, %fd27;
	// end inline asm
	shfl.sync.bfly.b32	%r59|%p23, %r57, 2, 6175, %r66;
	shfl.sync.bfly.b32	%r58|%p24, %r56, 2, 6175, %r66;
	// begin inline asm
	mov.b64 %fd28, {%r58,%r59};
	// end inline asm
	add.f64 	%fd29, %fd27, %fd28;
	// begin inline asm
	mov.b64 {%r60,%r61}, %fd29;
	// end inline asm
	shfl.sync.bfly.b32	%r63|%p25, %r61, 1, 6175, %r66;
	shfl.sync.bfly.b32	%r62|%p26, %r60, 1, 6175, %r66;
	// begin inline asm
	mov.b64 %fd30, {%r62,%r63};
	// end inline asm
	add.f64 	%fd37, %fd29, %fd30;
$L__BB3_13:
	@%p27 bra 	$L__BB3_15;
	ld.param.u64 	%rd15, [_cupy_channelizer_8x8_complex128_complex128_param_5];
	mad.lo.s32 	%r67, %r69, %r15, %r12;
	cvta.to.global.u64 	%rd12, %rd15;
	mul.wide.u32 	%rd13, %r67, 16;
	add.s64 	%rd14, %rd12, %rd13;
	st.global.v2.f64 	[%rd14], {%fd36, %fd37};
$L__BB3_15:
	mov.u32 	%r68, %ntid.y;
	add.s32 	%r69, %r69, %r68;
	setp.lt.u32 	%p28, %r69, %r17;
	@%p28 bra 	$L__BB3_5;
$L__BB3_16:
	ret;

}
	// .globl	_cupy_channelizer_16x16_float32_complex64
.visible .entry _cupy_channelizer_16x16_float32_complex64(
	.param .u32 _cupy_channelizer_16x16_float32_complex64_param_0,
	.param .u32 _cupy_channelizer_16x16_float32_complex64_param_1,
	.param .u32 _cupy_channelizer_16x16_float32_complex64_param_2,
	.param .u64 .ptr .align 1 _cupy_channelizer_16x16_float32_complex64_param_3,
	.param .u64 .ptr .align 1 _cupy_channelizer_16x16_float32_complex64_param_4,
	.param .u64 .ptr .align 1 _cupy_channelizer_16x16_float32_complex64_param_5
)
.maxntid 256
{
	.reg .pred 	%p<21>;
	.reg .b32 	%r<56>;
	.reg .b32 	%f<19>;
	.reg .b64 	%rd<15>;
	// demoted variable
	.shared .align 4 .b8 _ZZ41_cupy_channelizer_16x16_float32_complex64E5s_mem[1024];
	ld.param.u32 	%r16, [_cupy_channelizer_16x16_float32_complex64_param_0];
	ld.param.u32 	%r17, [_cupy_channelizer_16x16_float32_complex64_param_1];
	ld.param.u32 	%r18, [_cupy_channelizer_16x16_float32_complex64_param_2];
	ld.param.u64 	%rd6, [_cupy_channelizer_16x16_float32_complex64_param_3];
	ld.param.u64 	%rd4, [_cupy_channelizer_16x16_float32_complex64_param_4];
	ld.param.u64 	%rd5, [_cupy_channelizer_16x16_float32_complex64_param_5];
	cvta.to.global.u64 	%rd1, %rd6;
	mov.u32 	%r1, %ctaid.x;
	mov.u32 	%r19, %ntid.x;
	mov.u32 	%r2, %tid.x;
	mad.lo.s32 	%r3, %r1, %r19, %r2;
	mov.u32 	%r4, %tid.y;
	setp.lt.u32 	%p3, %r3, %r16;
	setp.lt.u32 	%p4, %r4, %r17;
	and.pred  	%p1, %p3, %p4;
	shl.b32 	%r20, %r2, 6;
	mov.u32 	%r21, _ZZ41_cupy_channelizer_16x16_float32_complex64E5s_mem;
	add.s32 	%r5, %r21, %r20;
	shl.b32 	%r22, %r4, 2;
	add.s32 	%r6, %r5, %r22;
	not.pred 	%p5, %p1;
	@%p5 bra 	$L__BB4_2;
	cvta.to.global.u64 	%rd7, %rd4;
	mad.lo.s32 	%r24, %r16, %r4, %r3;
	mul.wide.u32 	%rd8, %r24, 4;
	add.s64 	%rd9, %rd7, %rd8;
	ld.global.nc.f32 	%f4, [%rd9];
	st.shared.f32 	[%r6], %f4;
	bra.uni 	$L__BB4_3;
$L__BB4_2:
	mov.b32 	%r23, 0;
	st.shared.u32 	[%r6], %r23;
$L__BB4_3:
	bar.sync 	0;
	shl.b32 	%r25, %r4, 6;
	add.s32 	%r27, %r21, %r25;
	shl.b32 	%r28, %r2, 2;
	add.s32 	%r7, %r27, %r28;
	ld.shared.f32 	%f1, [%r7];
	bar.sync 	0;
	mov.u32 	%r55, %ctaid.y;
	setp.ge.u32 	%p6, %r55, %r18;
	@%p6 bra 	$L__BB4_16;
	sub.s32 	%r29, %r4, %r17;
	add.s32 	%r9, %r29, 1;
	not.b32 	%r30, %r3;
	add.s32 	%r10, %r16, %r30;
	not.b32 	%r31, %r4;
	add.s32 	%r32, %r17, %r31;
	shl.b32 	%r33, %r32, 2;
	add.s32 	%r11, %r5, %r33;
	mad.lo.s32 	%r34, %r16, %r4, %r10;
	mul.wide.u32 	%rd10, %r34, 4;
	add.s64 	%rd2, %rd1, %rd10;
	shl.b32 	%r35, %r1, 4;
	add.s32 	%r12, %r35, %r4;
	setp.lt.u32 	%p7, %r12, %r16;
	setp.eq.s32 	%p8, %r2, 0;
	and.pred  	%p2, %p8, %p7;
	mov.u32 	%r13, %ntid.y;
	cvta.to.global.u64 	%rd3, %rd5;
	not.pred 	%p19, %p2;
$L__BB4_5:
	setp.lt.u32 	%p9, %r55, %r17;
	@%p9 bra 	$L__BB4_8;
	@%p5 bra 	$L__BB4_11;
	add.s32 	%r36, %r9, %r55;
	mad.lo.s32 	%r37, %r36, %r16, %r10;
	mul.wide.u32 	%rd11, %r37, 4;
	add.s64 	%rd12, %rd1, %rd11;
	ld.global.nc.f32 	%f5, [%rd12];
	st.shared.f32 	[%r11], %f5;
	bra.uni 	$L__BB4_11;
$L__BB4_8:
	setp.ge.u32 	%p11, %r3, %r16;
	setp.lt.u32 	%p12, %r55, %r4;
	or.pred  	%p13, %p11, %p12;
	@%p13 bra 	$L__BB4_10;
	ld.global.nc.f32 	%f6, [%rd2];
	sub.s32 	%r39, %r55, %r4;
	shl.b32 	%r40, %r39, 2;
	add.s32 	%r41, %r5, %r40;
	st.shared.f32 	[%r41], %f6;
	bra.uni 	$L__BB4_11;
$L__BB4_10:
	mov.b32 	%r38, 0;
	st.shared.u32 	[%r6], %r38;
$L__BB4_11:
	setp.ge.u32 	%p14, %r12, %r16;
	bar.sync 	0;
	mov.f32 	%f18, 0f00000000;
	@%p14 bra 	$L__BB4_13;
	ld.shared.f32 	%f8, [%r7];
	mul.f32 	%f9, %f1, %f8;
	// begin inline asm
	mov.u32 %r42, %laneid;
	// end inline asm
	and.b32  	%r43, %r42, -16;
	mov.b32 	%r44, 65535;
	shl.b32 	%r45, %r44, %r43;
	mov.b32 	%r46, %f9;
	shfl.sync.bfly.b32	%r47|%p15, %r46, 8, 4127, %r45;
	mov.b32 	%f10, %r47;
	add.f32 	%f11, %f9, %f10;
	mov.b32 	%r48, %f11;
	shfl.sync.bfly.b32	%r49|%p16, %r48, 4, 4127, %r45;
	mov.b32 	%f12, %r49;
	add.f32 	%f13, %f11, %f12;
	mov.b32 	%r50, %f13;
	shfl.sync.bfly.b32	%r51|%p17, %r50, 2, 4127, %r45;
	mov.b32 	%f14, %r51;
	add.f32 	%f15, %f13, %f14;
	mov.b32 	%r52, %f15;
	shfl.sync.bfly.b32	%r53|%p18, %r52, 1, 4127, %r45;
	mov.b32 	%f16, %r53;
	add.f32 	%f18, %f15, %f16;
$L__BB4_13:
	@%p19 bra 	$L__BB4_15;
	mad.lo.s32 	%r54, %r55, %r16, %r12;
	mul.wide.u32 	%rd13, %r54, 8;
	add.s64 	%rd14, %rd3, %rd13;
	mov.f32 	%f17, 0f00000000;
	st.global.v2.f32 	[%rd14], {%f18, %f17};
$L__BB4_15:
	add.s32 	%r55, %r55, %r13;
	setp.lt.u32 	%p20, %r55, %r18;
	@%p20 bra 	$L__BB4_5;
$L__BB4_16:
	ret;

}
	// .globl	_cupy_channelizer_16x16_complex64_complex64
.visible .entry _cupy_channelizer_16x16_complex64_complex64(
	.param .u32 _cupy_channelizer_16x16_complex64_complex64_param_0,
	.param .u32 _cupy_channelizer_16x16_complex64_complex64_param_1,
	.param .u32 _cupy_channelizer_16x16_complex64_complex64_param_2,
	.param .u64 .ptr .align 1 _cupy_channelizer_16x16_complex64_complex64_param_3,
	.param .u64 .ptr .align 1 _cupy_channelizer_16x16_complex64_complex64_param_4,
	.param .u64 .ptr .align 1 _cupy_channelizer_16x16_complex64_complex64_param_5
)
.maxntid 256
{
	.reg .pred 	%p<25>;
	.reg .b32 	%r<62>;
	.reg .b32 	%f<42>;
	.reg .b64 	%rd<15>;
	// demoted variable
	.shared .align 8 .b8 _ZZ43_cupy_channelizer_16x16_complex64_complex64E5s_mem[2048];
	ld.param.u32 	%r16, [_cupy_channelizer_16x16_complex64_complex64_param_0];
	ld.param.u32 	%r17, [_cupy_channelizer_16x16_complex64_complex64_param_1];
	ld.param.u32 	%r18, [_cupy_channelizer_16x16_complex64_complex64_param_2];
	ld.param.u64 	%rd6, [_cupy_channelizer_16x16_complex64_complex64_param_3];
	ld.param.u64 	%rd4, [_cupy_channelizer_16x16_complex64_complex64_param_4];
	ld.param.u64 	%rd5, [_cupy_channelizer_16x16_complex64_complex64_param_5];
	cvta.to.global.u64 	%rd1, %rd6;
	mov.u32 	%r1, %ctaid.x;
	mov.u32 	%r19, %ntid.x;
	mov.u32 	%r2, %tid.x;
	mad.lo.s32 	%r3, %r1, %r19, %r2;
	mov.u32 	%r4, %tid.y;
	setp.lt.u32 	%p3, %r3, %r16;
	setp.lt.u32 	%p4, %r4, %r17;
	and.pred  	%p1, %p3, %p4;
	shl.b32 	%r20, %r2, 7;
	mov.u32 	%r21, _ZZ43_cupy_channelizer_16x16_complex64_complex64E5s_mem;
	add.s32 	%r5, %r21, %r20;
	shl.b32 	%r22, %r4, 3;
	add.s32 	%r6, %r5, %r22;
	not.pred 	%p5, %p1;
	@%p5 bra 	$L__BB5_2;
	cvta.to.global.u64 	%rd7, %rd4;
	mad.lo.s32 	%r23, %r16, %r4, %r3;
	mul.wide.u32 	%rd8, %r23, 8;
	add.s64 	%rd9, %rd7, %rd8;
	ld.global.nc.v2.f32 	{%f8, %f9}, [%rd9];
	neg.f32 	%f10, %f9;
	st.shared.v2.f32 	[%r6], {%f8, %f10};
	bra.uni 	$L__BB5_3;
$L__BB5_2:
	mov.f32 	%f7, 0f00000000;
	st.shared.v2.f32 	[%r6], {%f7, %f7};
$L__BB5_3:
	bar.sync 	0;
	shl.b32 	%r24, %r4, 7;
	add.s32 	%r26, %r21, %r24;
	shl.b32 	%r27, %r2, 3;
	add.s32 	%r7, %r26, %r27;
	ld.shared.v2.f32 	{%f2, %f1}, [%r7];
	bar.sync 	0;
	mov.u32 	%r61, %ctaid.y;
	setp.ge.u32 	%p6, %r61, %r18;
	@%p6 bra 	$L__BB5_16;
	sub.s32 	%r28, %r4, %r17;
	add.s32 	%r9, %r28, 1;
	not.b32 	%r29, %r3;
	add.s32 	%r10, %r16, %r29;
	not.b32 	%r30, %r4;
	add.s32 	%r31, %r17, %r30;
	shl.b32 	%r32, %r31, 3;
	add.s32 	%r11, %r5, %r32;
	mad.lo.s32 	%r33, %r16, %r4, %r10;
	mul.wide.u32 	%rd10, %r33, 8;
	add.s64 	%rd2, %rd1, %rd10;
	shl.b32 	%r34, %r1, 4;
	add.s32 	%r12, %r34, %r4;
	setp.lt.u32 	%p7, %r12, %r16;
	setp.eq.s32 	%p8, %r2, 0;
	and.pred  	%p2, %p8, %p7;
	mov.u32 	%r13, %ntid.y;
	cvta.to.global.u64 	%rd3, %rd5;
	not.pred 	%p23, %p2;
$L__BB5_5:
	setp.lt.u32 	%p9, %r61, %r17;
	@%p9 bra 	$L__BB5_8;
	@%p5 bra 	$L__BB5_11;
	add.s32 	%r35, %r9, %r61;
	mad.lo.s32 	%r36, %r35, %r16, %r10;
	mul.wide.u32 	%rd11, %r36, 8;
	add.s64 	%rd12, %rd1, %rd11;
	ld.global.nc.v2.f32 	{%f11, %f12}, [%rd12];
	neg.f32 	%f13, %f12;
	st.shared.v2.f32 	[%r11], {%f11, %f13};
	bra.uni 	$L__BB5_11;
$L__BB5_8:
	setp.ge.u32 	%p11, %r3, %r16;
	setp.lt.u32 	%p12, %r61, %r4;
	or.pred  	%p13, %p11, %p12;
	@%p13 bra 	$L__BB5_10;
	ld.global.nc.v2.f32 	{%f15, %f16}, [%rd2];
	neg.f32 	%f17, %f16;
	sub.s32 	%r37, %r61, %r4;
	shl.b32 	%r38, %r37, 3;
	add.s32 	%r39, %r5, %r38;
	st.shared.v2.f32 	[%r39], {%f15, %f17};
	bra.uni 	$L__BB5_11;
$L__BB5_10:
	mov.f32 	%f14, 0f00000000;
	st.shared.v2.f32 	[%r6], {%f14, %f14};
$L__BB5_11:
	setp.ge.u32 	%p14, %r12, %r16;
	bar.sync 	0;
	mov.f32 	%f40, 0f00000000;
	mov.f32 	%f41, %f40;
	@%p14 bra 	$L__BB5_13;
	ld.shared.v2.f32 	{%f19, %f20}, [%r7];
	mul.f32 	%f21, %f2, %f19;
	mul.f32 	%f22, %f1, %f20;
	sub.f32 	%f23, %f21, %f22;
	mul.f32 	%f24, %f1, %f19;
	fma.rn.f32 	%f25, %f2, %f20, %f24;
	// begin inline asm
	mov.u32 %r40, %laneid;
	// end inline asm
	and.b32  	%r41, %r40, -16;
	mov.b32 	%r42, 65535;
	shl.b32 	%r43, %r42, %r41;
	mov.b32 	%r44, %f23;
	shfl.sync.bfly.b32	%r45|%p15, %r44, 8, 4127, %r43;
	mov.b32 	%f26, %r45;
	add.f32 	%f27, %f23, %f26;
	mov.b32 	%r46, %f27;
	shfl.sync.bfly.b32	%r47|%p16, %r46, 4, 4127, %r43;
	mov.b32 	%f28, %r47;
	add.f32 	%f29, %f27, %f28;
	mov.b32 	%r48, %f29;
	shfl.sync.bfly.b32	%r49|%p17, %r48, 2, 4127, %r43;
	mov.b32 	%f30, %r49;
	add.f32 	%f31, %f29, %f30;
	mov.b32 	%r50, %f31;
	shfl.sync.bfly.b32	%r51|%p18, %r50, 1, 4127, %r43;
	mov.b32 	%f32, %r51;
	add.f32 	%f40, %f31, %f32;
	mov.b32 	%r52, %f25;
	shfl.sync.bfly.b32	%r53|%p19, %r52, 8, 4127, %r43;
	mov.b32 	%f33, %r53;
	add.f32 	%f34, %f25, %f33;
	mov.b32 	%r54, %f34;
	shfl.sync.bfly.b32	%r55|%p20, %r54, 4, 4127, %r43;
	mov.b32 	%f35, %r55;
	add.f32 	%f36, %f34, %f35;
	mov.b32 	%r56, %f36;
	shfl.sync.bfly.b32	%r57|%p21, %r56, 2, 4127, %r43;
	mov.b32 	%f37, %r57;
	add.f32 	%f38, %f36, %f37;
	mov.b32 	%r58, %f38;
	shfl.sync.bfly.b32	%r59|%p22, %r58, 1, 4127, %r43;
	mov.b32 	%f39, %r59;
	add.f32 	%f41, %f38, %f39;
$L__BB5_13:
	@%p23 bra 	$L__BB5_15;
	mad.lo.s32 	%r60, %r61, %r16, %r12;
	mul.wide.u32 	%rd13, %r60, 8;
	add.s64 	%rd14, %rd3, %rd13;
	st.global.v2.f32 	[%rd14], {%f40, %f41};
$L__BB5_15:
	add.s32 	%r61, %r61, %r13;
	setp.lt.u32 	%p24, %r61, %r18;
	@%p24 bra 	$L__BB5_5;
$L__BB5_16:
	ret;

}
	// .globl	_cupy_channelizer_16x16_float64_complex128
.visible .entry _cupy_channelizer_16x16_float64_complex128(
	.param .u32 _cupy_channelizer_16x16_float64_complex128_param_0,
	.param .u32 _cupy_channelizer_16x16_float64_complex128_param_1,
	.param .u32 _cupy_channelizer_16x16_float64_complex128_param_2,
	.param .u64 .ptr .align 1 _cupy_channelizer_16x16_float64_complex128_param_3,
	.param .u64 .ptr .align 1 _cupy_channelizer_16x16_float64_complex128_param_4,
	.param .u64 .ptr .align 1 _cupy_channelizer_16x16_float64_complex128_param_5
)
.maxntid 256
{
	.reg .pred 	%p<25>;
	.reg .b32 	%r<62>;
	.reg .b64 	%rd<17>;
	.reg .b64 	%fd<19>;
	// demoted variable
	.shared .align 8 .b8 _ZZ42_cupy_channelizer_16x16_float64_complex128E5s_mem[2048];
	ld.param.u32 	%r16, [_cupy_channelizer_16x16_float64_complex128_param_0];
	ld.param.u32 	%r17, [_cupy_channelizer_16x16_float64_complex128_param_1];
	ld.param.u32 	%r18, [_cupy_channelizer_16x16_float64_complex128_param_2];
	ld.param.u64 	%rd6, [_cupy_channelizer_16x16_float64_complex128_param_3];
	ld.param.u64 	%rd4, [_cupy_channelizer_16x16_float64_complex128_param_4];
	ld.param.u64 	%rd5, [_cupy_channelizer_16x16_float64_complex128_param_5];
	cvta.to.global.u64 	%rd1, %rd6;
	mov.u32 	%r1, %ctaid.x;
	mov.u32 	%r19, %ntid.x;
	mov.u32 	%r2, %tid.x;
	mad.lo.s32 	%r3, %r1, %r19, %r2;
	mov.u32 	%r4, %tid.y;
	setp.lt.u32 	%p3, %r3, %r16;
	setp.lt.u32 	%p4, %r4, %r17;
	and.pred  	%p1, %p3, %p4;
	shl.b32 	%r20, %r2, 7;
	mov.u32 	%r21, _ZZ42_cupy_channelizer_16x16_float64_complex128E5s_mem;
	add.s32 	%r5, %r21, %r20;
	shl.b32 	%r22, %r4, 3;
	add.s32 	%r6, %r5, %r22;
	not.pred 	%p5, %p1;
	@%p5 bra 	$L__BB6_2;
	cvta.to.global.u64 	%rd8, %rd4;
	mad.lo.s32 	%r23, %r16, %r4, %r3;
	mul.wide.u32 	%rd9, %r23, 8;
	add.s64 	%rd10, %rd8, %rd9;
	ld.global.nc.f64 	%fd4, [%rd10];
	st.shared.f64 	[%r6], %fd4;
	bra.uni 	$L__BB6_3;
$L__BB6_2:
	mov.b64 	%rd7, 0;
	st.shared.u64 	[%r6], %rd7;
$L__BB6_3:
	bar.sync 	0;
	shl.b32 	%r24, %r4, 7;
	add.s32 	%r26, %r21, %r24;
	shl.b32 	%r27, %r2, 3;
	add.s32 	%r7, %r26, %r27;
	ld.shared.f64 	%fd1, [%r7];
	bar.sync 	0;
	mov.u32 	%r61, %ctaid.y;
	setp.ge.u32 	%p6, %r61, %r18;
	@%p6 bra 	$L__BB6_16;
	sub.s32 	%r28, %r4, %r17;
	add.s32 	%r9, %r28, 1;
	not.b32 	%r29, %r3;
	add.s32 	%r10, %r16, %r29;
	not.b32 	%r30, %r4;
	add.s32 	%r31, %r17, %r30;
	shl.b32 	%r32, %r31, 3;
	add.s32 	%r11, %r5, %r32;
	mad.lo.s32 	%r33, %r16, %r4, %r10;
	mul.wide.u32 	%rd11, %r33, 8;
	add.s64 	%rd2, %rd1, %rd11;
	shl.b32 	%r34, %r1, 4;
	add.s32 	%r12, %r34, %r4;
	setp.lt.u32 	%p7, %r12, %r16;
	setp.eq.s32 	%p8, %r2, 0;
	and.pred  	%p2, %p8, %p7;
	mov.u32 	%r13, %ntid.y;
	cvta.to.global.u64 	%rd3, %rd5;
	not.pred 	%p23, %p2;
$L__BB6_5:
	setp.lt.u32 	%p9, %r61, %r17;
	@%p9 bra 	$L__BB6_8;
	@%p5 bra 	$L__BB6_11;
	add.s32 	%r35, %r9, %r61;
	mad.lo.s32 	%r36, %r35, %r16, %r10;
	mul.wide.u32 	%rd12, %r36, 8;
	add.s64 	%rd13, %rd1, %rd12;
	ld.global.nc.f64 	%fd5, [%rd13];
	st.shared.f64 	[%r11], %fd5;
	bra.uni 	$L__BB6_11;
$L__BB6_8:
	setp.ge.u32 	%p11, %r3, %r16;
	setp.lt.u32 	%p12, %r61, %r4;
	or.pred  	%p13, %p11, %p12;
	@%p13 bra 	$L__BB6_10;
	ld.global.nc.f64 	%fd6, [%rd2];
	sub.s32 	%r37, %r61, %r4;
	shl.b32 	%r38, %r37, 3;
	add.s32 	%r39, %r5, %r38;
	st.shared.f64 	[%r39], %fd6;
	bra.uni 	$L__BB6_11;
$L__BB6_10:
	mov.b64 	%rd14, 0;
	st.shared.u64 	[%r6], %rd14;
$L__BB6_11:
	setp.ge.u32 	%p14, %r12, %r16;
	bar.sync 	0;
	mov.f64 	%fd18, 0d0000000000000000;
	@%p14 bra 	$L__BB6_13;
	ld.shared.f64 	%fd16, [%r7];
	mul.f64 	%fd8, %fd1, %fd16;
	// begin inline asm
	mov.u32 %r40, %laneid;
	// end inline asm
	and.b32  	%r57, %r40, -16;
	mov.b32 	%r58, 65535;
	shl.b32 	%r59, %r58, %r57;
	// begin inline asm
	mov.b64 {%r41,%r42}, %fd8;
	// end inline asm
	shfl.sync.bfly.b32	%r44|%p15, %r42, 8, 4127, %r59;
	shfl.sync.bfly.b32	%r43|%p16, %r41, 8, 4127, %r59;
	// begin inline asm
	mov.b64 %fd9, {%r43,%r44};
	// end inline asm
	add.f64 	%fd10, %fd8, %fd9;
	// begin inline asm
	mov.b64 {%r45,%r46}, %fd10;
	// end inline asm
	shfl.sync.bfly.b32	%r48|%p17, %r46, 4, 4127, %r59;
	shfl.sync.bfly.b32	%r47|%p18, %r45, 4, 4127, %r59;
	// begin inline asm
	mov.b64 %fd11, {%r47,%r48};
	// end inline asm
	add.f64 	%fd12, %fd10, %fd11;
	// begin inline asm
	mov.b64 {%r49,%r50}, %fd12;
	// end inline asm
	shfl.sync.bfly.b32	%r52|%p19, %r50, 2, 4127, %r59;
	shfl.sync.bfly.b32	%r51|%p20, %r49, 2, 4127, %r59;
	// begin inline asm
	mov.b64 %fd13, {%r51,%r52};
	// end inline asm
	add.f64 	%fd14, %fd12, %fd13;
	// begin inline asm
	mov.b64 {%r53,%r54}, %fd14;
	// end inline asm
	shfl.sync.bfly.b32	%r56|%p21, %r54, 1, 4127, %r59;
	shfl.sync.bfly.b32	%r55|%p22, %r53, 1, 4127, %r59;
	// begin inline asm
	mov.b64 %fd15, {%r55,%r56};
	// end inline asm
	add.f64 	%fd18, %fd14, %fd15;
$L__BB6_13:
	@%p23 bra 	$L__BB6_15;
	mad.lo.s32 	%r60, %r61, %r16, %r12;
	mul.wide.u32 	%rd15, %r60, 16;
	add.s64 	%rd16, %rd3, %rd15;
	mov.f64 	%fd17, 0d0000000000000000;
	st.global.v2.f64 	[%rd16], {%fd18, %fd17};
$L__BB6_15:
	add.s32 	%r61, %r61, %r13;
	setp.lt.u32 	%p24, %r61, %r18;
	@%p24 bra 	$L__BB6_5;
$L__BB6_16:
	ret;

}
	// .globl	_cupy_channelizer_16x16_complex128_complex128
.visible .entry _cupy_channelizer_16x16_complex128_complex128(
	.param .u32 _cupy_channelizer_16x16_complex128_complex128_param_0,
	.param .u32 _cupy_channelizer_16x16_complex128_complex128_param_1,
	.param .u32 _cupy_channelizer_16x16_complex128_complex128_param_2,
	.param .u64 .ptr .align 1 _cupy_channelizer_16x16_complex128_complex128_param_3,
	.param .u64 .ptr .align 1 _cupy_channelizer_16x16_complex128_complex128_param_4,
	.param .u64 .ptr .align 1 _cupy_channelizer_16x16_complex128_complex128_param_5
)
.maxntid 256
{
	.reg .pred 	%p<33>;
	.reg .b32 	%r<78>;
	.reg .b64 	%rd<16>;
	.reg .b64 	%fd<42>;
	// demoted variable
	.shared .align 16 .b8 _ZZ45_cupy_channelizer_16x16_complex128_complex128E5s_mem[4096];
	ld.param.u32 	%r15, [_cupy_channelizer_16x16_complex128_complex128_param_0];
	ld.param.u32 	%r16, [_cupy_channelizer_16x16_complex128_complex128_param_1];
	ld.param.u32 	%r17, [_cupy_channelizer_16x16_complex128_complex128_param_2];
	ld.param.u64 	%rd5, [_cupy_channelizer_16x16_complex128_complex128_param_3];
	ld.param.u64 	%rd3, [_cupy_channelizer_16x16_complex128_complex128_param_4];
	cvta.to.global.u64 	%rd1, %rd5;
	mov.u32 	%r1, %ctaid.x;
	mov.u32 	%r18, %ntid.x;
	mov.u32 	%r2, %tid.x;
	mad.lo.s32 	%r3, %r1, %r18, %r2;
	mov.u32 	%r4, %tid.y;
	setp.lt.u32 	%p3, %r3, %r15;
	setp.lt.u32 	%p4, %r4, %r16;
	and.pred  	%p1, %p3, %p4;
	shl.b32 	%r19, %r2, 8;
	mov.u32 	%r20, _ZZ45_cupy_channelizer_16x16_complex128_complex128E5s_mem;
	add.s32 	%r5, %r20, %r19;
	shl.b32 	%r21, %r4, 4;
	add.s32 	%r6, %r5, %r21;
	not.pred 	%p5, %p1;
	@%p5 bra 	$L__BB7_2;
	cvta.to.global.u64 	%rd6, %rd3;
	mad.lo.s32 	%r22, %r15, %r4, %r3;
	mul.wide.u32 	%rd7, %r22, 16;
	add.s64 	%rd8, %rd6, %rd7;
	ld.global.nc.v2.f64 	{%fd8, %fd9}, [%rd8];
	neg.f64 	%fd10, %fd9;
	st.shared.v2.f64 	[%r6], {%fd8, %fd10};
	bra.uni 	$L__BB7_3;
$L__BB7_2:
	mov.f64 	%fd7, 0d0000000000000000;
	st.shared.v2.f64 	[%r6], {%fd7, %fd7};
$L__BB7_3:
	bar.sync 	0;
	shl.b32 	%r23, %r4, 8;
	add.s32 	%r25, %r20, %r23;
	shl.b32 	%r26, %r2, 4;
	add.s32 	%r7, %r25, %r26;
	ld.shared.v2.f64 	{%fd2, %fd1}, [%r7];
	bar.sync 	0;
	mov.u32 	%r77, %ctaid.y;
	setp.ge.u32 	%p6, %r77, %r17;
	@%p6 bra 	$L__BB7_16;
	sub.s32 	%r27, %r4, %r16;
	add.s32 	%r9, %r27, 1;
	not.b32 	%r28, %r3;
	add.s32 	%r10, %r15, %r28;
	not.b32 	%r29, %r4;
	add.s32 	%r30, %r16, %r29;
	shl.b32 	%r31, %r30, 4;
	add.s32 	%r11, %r5, %r31;
	mad.lo.s32 	%r32, %r15, %r4, %r10;
	mul.wide.u32 	%rd9, %r32, 16;
	add.s64 	%rd2, %rd1, %rd9;
	shl.b32 	%r33, %r1, 4;
	add.s32 	%r12, %r33, %r4;
	setp.lt.u32 	%p7, %r12, %r15;
	setp.eq.s32 	%p8, %r2, 0;
	and.pred  	%p2, %p8, %p7;
	not.pred 	%p31, %p2;
$L__BB7_5:
	setp.lt.u32 	%p9, %r77, %r16;
	@%p9 bra 	$L__BB7_8;
	@%p5 bra 	$L__BB7_11;
	add.s32 	%r34, %r9, %r77;
	mad.lo.s32 	%r35, %r34, %r15, %r10;
	mul.wide.u32 	%rd10, %r35, 16;
	add.s64 	%rd11, %rd1, %rd10;
	ld.global.nc.v2.f64 	{%fd11, %fd12}, [%rd11];
	neg.f64 	%fd13, %fd12;
	st.shared.v2.f64 	[%r11], {%fd11, %fd13};
	bra.uni 	$L__BB7_11;
$L__BB7_8:
	setp.ge.u32 	%p11, %r3, %r15;
	setp.lt.u32 	%p12, %r77, %r4;
	or.pred  	%p13, %p11, %p12;
	@%p13 bra 	$L__BB7_10;
	ld.global.nc.v2.f64 	{%fd15, %fd16}, [%rd2];
	neg.f64 	%fd17, %fd16;
	sub.s32 	%r36, %r77, %r4;
	shl.b32 	%r37, %r36, 4;
	add.s32 	%r38, %r5, %r37;
	st.shared.v2.f64 	[%r38], {%fd15, %fd17};
	bra.uni 	$L__BB7_11;
$L__BB7_10:
	mov.f64 	%fd14, 0d0000000000000000;
	st.shared.v2.f64 	[%r6], {%fd14, %fd14};
$L__BB7_11:
	setp.ge.u32 	%p14, %r12, %r15;
	bar.sync 	0;
	mov.f64 	%fd40, 0d0000000000000000;
	mov.f64 	%fd41, %fd40;
	@%p14 bra 	$L__BB7_13;
	ld.shared.v2.f64 	{%fd35, %fd36}, [%r7];
	mul.f64 	%fd37, %fd2, %fd35;
	mul.f64 	%fd38, %fd1, %fd36;
	sub.f64 	%fd19, %fd37, %fd38;
	mul.f64 	%fd39, %fd1, %fd35;
	fma.rn.f64 	%fd27, %fd2, %fd36, %fd39;
	// begin inline asm
	mov.u32 %r39, %laneid;
	// end inline asm
	and.b32  	%r72, %r39, -16;
	mov.b32 	%r73, 65535;
	shl.b32 	%r74, %r73, %r72;
	// begin inline asm
	mov.b64 {%r40,%r41}, %fd19;
	// end inline asm
	shfl.sync.bfly.b32	%r43|%p15, %r41, 8, 4127, %r74;
	shfl.sync.bfly.b32	%r42|%p16, %r40, 8, 4127, %r74;
	// begin inline asm
	mov.b64 %fd20, {%r42,%r43};
	// end inline asm
	add.f64 	%fd21, %fd19, %fd20;
	// begin inline asm
	mov.b64 {%r44,%r45}, %fd21;
	// end inline asm
	shfl.sync.bfly.b32	%r47|%p17, %r45, 4, 4127, %r74;
	shfl.sync.bfly.b32	%r46|%p18, %r44, 4, 4127, %r74;
	// begin inline asm
	mov.b64 %fd22, {%r46,%r47};
	// end inline asm
	add.f64 	%fd23, %fd21, %fd22;
	// begin inline asm
	mov.b64 {%r48,%r49}, %fd23;
	// end inline asm
	shfl.sync.bfly.b32	%r51|%p19, %r49, 2, 4127, %r74;
	shfl.sync.bfly.b32	%r50|%p20, %r48, 2, 4127, %r74;
	// begin inline asm
	mov.b64 %fd24, {%r50,%r51};
	// end inline asm
	add.f64 	%fd25, %fd23, %fd24;
	// begin inline asm
	mov.b64 {%r52,%r53}, %fd25;
	// end inline asm
	shfl.sync.bfly.b32	%r55|%p21, %r53, 1, 4127, %r74;
	shfl.sync.bfly.b32	%r54|%p22, %r52, 1, 4127, %r74;
	// begin inline asm
	mov.b64 %fd26, {%r54,%r55};
	// end inline asm
	add.f64 	%fd40, %fd25, %fd26;
	// begin inline asm
	mov.b64 {%r56,%r57}, %fd27;
	// end inline asm
	shfl.sync.bfly.b32	%r59|%p23, %r57, 8, 4127, %r74;
	shfl.sync.bfly.b32	%r58|%p24, %r56, 8, 4127, %r74;
	// begin inline asm
	mov.b64 %fd28, {%r58,%r59};
	// end inline asm
	add.f64 	%fd29, %fd27, %fd28;
	// begin inline asm
	mov.b64 {%r60,%r61}, %fd29;
	// end inline asm
	shfl.sync.bfly.b32	%r63|%p25, %r61, 4, 4127, %r74;
	shfl.sync.bfly.b32	%r62|%p26, %r60, 4, 4127, %r74;
	// begin inline asm
	mov.b64 %fd30, {%r62,%r63};
	// end inline asm
	add.f64 	%fd31, %fd29, %fd30;
	// begin inline asm
	mov.b64 {%r64,%r65}, %fd31;
	// end inline asm
	shfl.sync.bfly.b32	%r67|%p27, %r65, 2, 4127, %r74;
	shfl.sync.bfly.b32	%r66|%p28, %r64, 2, 4127, %r74;
	// begin inline asm
	mov.b64 %fd32, {%r66,%r67};
	// end inline asm
	add.f64 	%fd33, %fd31, %fd32;
	// begin inline asm
	mov.b64 {%r68,%r69}, %fd33;
	// end inline asm
	shfl.sync.bfly.b32	%r71|%p29, %r69, 1, 4127, %r74;
	shfl.sync.bfly.b32	%r70|%p30, %r68, 1, 4127, %r74;
	// begin inline asm
	mov.b64 %fd34, {%r70,%r71};
	// end inline asm
	add.f64 	%fd41, %fd33, %fd34;
$L__BB7_13:
	@%p31 bra 	$L__BB7_15;
	ld.param.u64 	%rd15, [_cupy_channelizer_16x16_complex128_complex128_param_5];
	mad.lo.s32 	%r75, %r77, %r15, %r12;
	cvta.to.global.u64 	%rd12, %rd15;
	mul.wide.u32 	%rd13, %r75, 16;
	add.s64 	%rd14, %rd12, %rd13;
	st.global.v2.f64 	[%rd14], {%fd40, %fd41};
$L__BB7_15:
	mov.u32 	%r76, %ntid.y;
	add.s32 	%r77, %r77, %r76;
	setp.lt.u32 	%p32, %r77, %r17;
	@%p32 bra 	$L__BB7_5;
$L__BB7_16:
	ret;

}
	// .globl	_cupy_channelizer_32x32_float32_complex64
.visible .entry _cupy_channelizer_32x32_float32_complex64(
	.param .u32 _cupy_channelizer_32x32_float32_complex64_param_0,
	.param .u32 _cupy_channelizer_32x32_float32_complex64_param_1,
	.param .u32 _cupy_channelizer_32x32_float32_complex64_param_2,
	.param .u64 .ptr .align 1 _cupy_channelizer_32x32_float32_complex64_param_3,
	.param .u64 .ptr .align 1 _cupy_channelizer_32x32_float32_complex64_param_4,
	.param .u64 .ptr .align 1 _cupy_channelizer_32x32_float32_complex64_param_5
)
.maxntid 1024
{
	.reg .pred 	%p<22>;
	.reg .b32 	%r<54>;
	.reg .b32 	%f<21>;
	.reg .b64 	%rd<15>;
	// demoted variable
	.shared .align 4 .b8 _ZZ41_cupy_channelizer_32x32_float32_complex64E5s_mem[4096];
	ld.param.u32 	%r16, [_cupy_channelizer_32x32_float32_complex64_param_0];
	ld.param.u32 	%r17, [_cupy_channelizer_32x32_float32_complex64_param_1];
	ld.param.u32 	%r18, [_cupy_channelizer_32x32_float32_complex64_param_2];
	ld.param.u64 	%rd6, [_cupy_channelizer_32x32_float32_complex64_param_3];
	ld.param.u64 	%rd4, [_cupy_channelizer_32x32_float32_complex64_param_4];
	ld.param.u64 	%rd5, [_cupy_channelizer_32x32_float32_complex64_param_5];
	cvta.to.global.u64 	%rd1, %rd6;
	mov.u32 	%r1, %ctaid.x;
	mov.u32 	%r19, %ntid.x;
	mov.u32 	%r2, %tid.x;
	mad.lo.s32 	%r3, %r1, %r19, %r2;
	mov.u32 	%r4, %tid.y;
	setp.lt.u32 	%p3, %r3, %r16;
	setp.lt.u32 	%p4, %r4, %r17;
	and.pred  	%p1, %p3, %p4;
	shl.b32 	%r20, %r2, 7;
	mov.u32 	%r21, _ZZ41_cupy_channelizer_32x32_float32_complex64E5s_mem;
	add.s32 	%r5, %r21, %r20;
	shl.b32 	%r22, %r4, 2;
	add.s32 	%r6, %r5, %r22;
	not.pred 	%p5, %p1;
	@%p5 bra 	$L__BB8_2;
	cvta.to.global.u64 	%rd7, %rd4;
	mad.lo.s32 	%r24, %r16, %r4, %r3;
	mul.wide.u32 	%rd8, %r24, 4;
	add.s64 	%rd9, %rd7, %rd8;
	ld.global.nc.f32 	%f4, [%rd9];
	st.shared.f32 	[%r6], %f4;
	bra.uni 	$L__BB8_3;
$L__BB8_2:
	mov.b32 	%r23, 0;
	st.shared.u32 	[%r6], %r23;
$L__BB8_3:
	bar.sync 	0;
	shl.b32 	%r25, %r4, 7;
	add.s32 	%r27, %r21, %r25;
	shl.b32 	%r28, %r2, 2;
	add.s32 	%r7, %r27, %r28;
	ld.shared.f32 	%f1, [%r7];
	bar.sync 	0;
	mov.u32 	%r53, %ctaid.y;
	setp.ge.u32 	%p6, %r53, %r18;
	@%p6 bra 	$L__BB8_16;
	sub.s32 	%r29, %r4, %r17;
	add.s32 	%r9, %r29, 1;
	not.b32 	%r30, %r3;
	add.s32 	%r10, %r16, %r30;
	not.b32 	%r31, %r4;
	add.s32 	%r32, %r17, %r31;
	shl.b32 	%r33, %r32, 2;
	add.s32 	%r11, %r5, %r33;
	mad.lo.s32 	%r34, %r16, %r4, %r10;
	mul.wide.u32 	%rd10, %r34, 4;
	add.s64 	%rd2, %rd1, %rd10;
	shl.b32 	%r35, %r1, 5;
	add.s32 	%r12, %r35, %r4;
	setp.lt.u32 	%p7, %r12, %r16;
	setp.eq.s32 	%p8, %r2, 0;
	and.pred  	%p2, %p8, %p7;
	mov.u32 	%r13, %ntid.y;
	cvta.to.global.u64 	%rd3, %rd5;
	not.pred 	%p20, %p2;
$L__BB8_5:
	setp.lt.u32 	%p9, %r53, %r17;
	@%p9 bra 	$L__BB8_8;
	@%p5 bra 	$L__BB8_11;
	add.s32 	%r36, %r9, %r53;
	mad.lo.s32 	%r37, %r36, %r16, %r10;
	mul.wide.u32 	%rd11, %r37, 4;
	add.s64 	%rd12, %rd1, %rd11;
	ld.global.nc.f32 	%f5, [%rd12];
	st.shared.f32 	[%r11], %f5;
	bra.uni 	$L__BB8_11;
$L__BB8_8:
	setp.ge.u32 	%p11, %r3, %r16;
	setp.lt.u32 	%p12, %r53, %r4;
	or.pred  	%p13, %p11, %p12;
	@%p13 bra 	$L__BB8_10;
	ld.global.nc.f32 	%f6, [%rd2];
	sub.s32 	%r39, %r53, %r4;
	shl.b32 	%r40, %r39, 2;
	add.s32 	%r41, %r5, %r40;
	st.shared.f32 	[%r41], %f6;
	bra.uni 	$L__BB8_11;
$L__BB8_10:
	mov.b32 	%r38, 0;
	st.shared.u32 	[%r6], %r38;
$L__BB8_11:
	setp.ge.u32 	%p14, %r12, %r16;
	bar.sync 	0;
	mov.f32 	%f20, 0f00000000;
	@%p14 bra 	$L__BB8_13;
	ld.shared.f32 	%f8, [%r7];
	mul.f32 	%f9, %f1, %f8;
	mov.b32 	%r42, %f9;
	shfl.sync.bfly.b32	%r43|%p15, %r42, 16, 31, -1;
	mov.b32 	%f10, %r43;
	add.f32 	%f11, %f9, %f10;
	mov.b32 	%r44, %f11;
	shfl.sync.bfly.b32	%r45|%p16, %r44, 8, 31, -1;
	mov.b32 	%f12, %r45;
	add.f32 	%f13, %f11, %f12;
	mov.b32 	%r46, %f13;
	shfl.sync.bfly.b32	%r47|%p17, %r46, 4, 31, -1;
	mov.b32 	%f14, %r47;
	add.f32 	%f15, %f13, %f14;
	mov.b32 	%r48, %f15;
	shfl.sync.bfly.b32	%r49|%p18, %r48, 2, 31, -1;
	mov.b32 	%f16, %r49;
	add.f32 	%f17, %f15, %f16;
	mov.b32 	%r50, %f17;
	shfl.sync.bfly.b32	%r51|%p19, %r50, 1, 31, -1;
	mov.b32 	%f18, %r51;
	add.f32 	%f20, %f17, %f18;
$L__BB8_13:
	@%p20 bra 	$L__BB8_15;
	mad.lo.s32 	%r52, %r53, %r16, %r12;
	mul.wide.u32 	%rd13, %r52, 8;
	add.s64 	%rd14, %rd3, %rd13;
	mov.f32 	%f19, 0f00000000;
	st.global.v2.f32 	[%rd14], {%f20, %f19};
$L__BB8_15:
	add.s32 	%r53, %r53, %r13;
	setp.lt.u32 	%p21, %r53, %r18;
	@%p21 bra 	$L__BB8_5;
$L__BB8_16:
	ret;

}
	// .globl	_cupy_channelizer_32x32_complex64_complex64
.visible .entry _cupy_channelizer_32x32_complex64_complex64(
	.param .u32 _cupy_channelizer_32x32_complex64_complex64_param_0,
	.param .u32 _cupy_channelizer_32x32_complex64_complex64_param_1,
	.param .u32 _cupy_channelizer_32x32_complex64_complex64_param_2,
	.param .u64 .ptr .align 1 _cupy_channelizer_32x32_complex64_complex64_param_3,
	.param .u64 .ptr .align 1 _cupy_channelizer_32x32_complex64_complex64_param_4,
	.param .u64 .ptr .align 1 _cupy_channelizer_32x32_complex64_complex64_param_5
)
.maxntid 1024
{
	.reg .pred 	%p<27>;
	.reg .b32 	%r<62>;
	.reg .b32 	%f<46>;
	.reg .b64 	%rd<15>;
	// demoted variable
	.shared .align 8 .b8 _ZZ43_cupy_channelizer_32x32_complex64_complex64E5s_mem[8192];
	ld.param.u32 	%r16, [_cupy_channelizer_32x32_complex64_complex64_param_0];
	ld.param.u32 	%r17, [_cupy_channelizer_32x32_complex64_complex64_param_1];
	ld.param.u32 	%r18, [_cupy_channelizer_32x32_complex64_complex64_param_2];
	ld.param.u64 	%rd6, [_cupy_channelizer_32x32_complex64_complex64_param_3];
	ld.param.u64 	%rd4, [_cupy_channelizer_32x32_complex64_complex64_param_4];
	ld.param.u64 	%rd5, [_cupy_channelizer_32x32_complex64_complex64_param_5];
	cvta.to.global.u64 	%rd1, %rd6;
	mov.u32 	%r1, %ctaid.x;
	mov.u32 	%r19, %ntid.x;
	mov.u32 	%r2, %tid.x;
	mad.lo.s32 	%r3, %r1, %r19, %r2;
	mov.u32 	%r4, %tid.y;
	setp.lt.u32 	%p3, %r3, %r16;
	setp.lt.u32 	%p4, %r4, %r17;
	and.pred  	%p1, %p3, %p4;
	shl.b32 	%r20, %r2, 8;
	mov.u32 	%r21, _ZZ43_cupy_channelizer_32x32_complex64_complex64E5s_mem;
	add.s32 	%r5, %r21, %r20;
	shl.b32 	%r22, %r4, 3;
	add.s32 	%r6, %r5, %r22;
	not.pred 	%p5, %p1;
	@%p5 bra 	$L__BB9_2;
	cvta.to.global.u64 	%rd7, %rd4;
	mad.lo.s32 	%r23, %r16, %r4, %r3;
	mul.wide.u32 	%rd8, %r23, 8;
	add.s64 	%rd9, %rd7, %rd8;
	ld.global.nc.v2.f32 	{%f8, %f9}, [%rd9];
	neg.f32 	%f10, %f9;
	st.shared.v2.f32 	[%r6], {%f8, %f10};
	bra.uni 	$L__BB9_3;
$L__BB9_2:
	mov.f32 	%f7, 0f00000000;
	st.shared.v2.f32 	[%r6], {%f7, %f7};
$L__BB9_3:
	bar.sync 	0;
	shl.b32 	%r24, %r4, 8;
	add.s32 	%r26, %r21, %r24;
	shl.b32 	%r27, %r2, 3;
	add.s32 	%r7, %r26, %r27;
	ld.shared.v2.f32 	{%f2, %f1}, [%r7];
	bar.sync 	0;
	mov.u32 	%r61, %ctaid.y;
	setp.ge.u32 	%p6, %r61, %r18;
	@%p6 bra 	$L__BB9_16;
	sub.s32 	%r28, %r4, %r17;
	add.s32 	%r9, %r28, 1;
	not.b32 	%r29, %r3;
	add.s32 	%r10, %r16, %r29;
	not.b32 	%r30, %r4;
	add.s32 	%r31, %r17, %r30;
	shl.b32 	%r32, %r31, 3;
	add.s32 	%r11, %r5, %r32;
	mad.lo.s32 	%r33, %r16, %r4, %r10;
	mul.wide.u32 	%rd10, %r33, 8;
	add.s64 	%rd2, %rd1, %rd10;
	shl.b32 	%r34, %r1, 5;
	add.s32 	%r12, %r34, %r4;
	setp.lt.u32 	%p7, %r12, %r16;
	setp.eq.s32 	%p8, %r2, 0;
	and.pred  	%p2, %p8, %p7;
	mov.u32 	%r13, %ntid.y;
	cvta.to.global.u64 	%rd3, %rd5;
	not.pred 	%p25, %p2;
$L__BB9_5:
	setp.lt.u32 	%p9, %r61, %r17;
	@%p9 bra 	$L__BB9_8;
	@%p5 bra 	$L__BB9_11;
	add.s32 	%r35, %r9, %r61;
	mad.lo.s32 	%r36, %r35, %r16, %r10;
	mul.wide.u32 	%rd11, %r36, 8;
	add.s64 	%rd12, %rd1, %rd11;
	ld.global.nc.v2.f32 	{%f11, %f12}, [%rd12];
	neg.f32 	%f13, %f12;
	st.shared.v2.f32 	[%r11], {%f11, %f13};
	bra.uni 	$L__BB9_11;
$L__BB9_8:
	setp.ge.u32 	%p11, %r3, %r16;
	setp.lt.u32 	%p12, %r61, %r4;
	or.pred  	%p13, %p11, %p12;
	@%p13 bra 	$L__BB9_10;
	ld.global.nc.v2.f32 	{%f15, %f16}, [%rd2];
	neg.f32 	%f17, %f16;
	sub.s32 	%r37, %r61, %r4;
	shl.b32 	%r38, %r37, 3;
	add.s32 	%r39, %r5, %r38;
	st.shared.v2.f32 	[%r39], {%f15, %f17};
	bra.uni 	$L__BB9_11;
$L__BB9_10:
	mov.f32 	%f14, 0f00000000;
	st.shared.v2.f32 	[%r6], {%f14, %f14};
$L__BB9_11:
	setp.ge.u32 	%p14, %r12, %r16;
	bar.sync 	0;
	mov.f32 	%f44, 0f00000000;
	mov.f32 	%f45, %f44;
	@%p14 bra 	$L__BB9_13;
	ld.shared.v2.f32 	{%f19, %f20}, [%r7];
	mul.f32 	%f21, %f2, %f19;
	mul.f32 	%f22, %f1, %f20;
	sub.f32 	%f23, %f21, %f22;
	mul.f32 	%f24, %f1, %f19;
	fma.rn.f32 	%f25, %f2, %f20, %f24;
	mov.b32 	%r40, %f23;
	shfl.sync.bfly.b32	%r41|%p15, %r40, 16, 31, -1;
	mov.b32 	%f26, %r41;
	add.f32 	%f27, %f23, %f26;
	mov.b32 	%r42, %f27;
	shfl.sync.bfly.b32	%r43|%p16, %r42, 8, 31, -1;
	mov.b32 	%f28, %r43;
	add.f32 	%f29, %f27, %f28;
	mov.b32 	%r44, %f29;
	shfl.sync.bfly.b32	%r45|%p17, %r44, 4, 31, -1;
	mov.b32 	%f30, %r45;
	add.f32 	%f31, %f29, %f30;
	mov.b32 	%r46, %f31;
	shfl.sync.bfly.b32	%r47|%p18, %r46, 2, 31, -1;
	mov.b32 	%f32, %r47;
	add.f32 	%f33, %f31, %f32;
	mov.b32 	%r48, %f33;
	shfl.sync.bfly.b32	%r49|%p19, %r48, 1, 31, -1;
	mov.b32 	%f34, %r49;
	add.f32 	%f44, %f33, %f34;
	mov.b32 	%r50, %f25;
	shfl.sync.bfly.b32	%r51|%p20, %r50, 16, 31, -1;
	mov.b32 	%f35, %r51;
	add.f32 	%f36, %f25, %f35;
	mov.b32 	%r52, %f36;
	shfl.sync.bfly.b32	%r53|%p21, %r52, 8, 31, -1;
	mov.b32 	%f37, %r53;
	add.f32 	%f38, %f36, %f37;
	mov.b32 	%r54, %f38;
	shfl.sync.bfly.b32	%r55|%p22, %r54, 4, 31, -1;
	mov.b32 	%f39, %r55;
	add.f32 	%f40, %f38, %f39;
	mov.b32 	%r56, %f40;
	shfl.sync.bfly.b32	%r57|%p23, %r56, 2, 31, -1;
	mov.b32 	%f41, %r57;
	add.f32 	%f42, %f40, %f41;
	mov.b32 	%r58, %f42;
	shfl.sync.bfly.b32	%r59|%p24, %r58, 1, 31, -1;
	mov.b32 	%f43, %r59;
	add.f32 	%f45, %f42, %f43;
$L__BB9_13:
	@%p25 bra 	$L__BB9_15;
	mad.lo.s32 	%r60, %r61, %r16, %r12;
	mul.wide.u32 	%rd13, %r60, 8;
	add.s64 	%rd14, %rd3, %rd13;
	st.global.v2.f32 	[%rd14], {%f44, %f45};
$L__BB9_15:
	add.s32 	%r61, %r61, %r13;
	setp.lt.u32 	%p26, %r61, %r18;
	@%p26 bra 	$L__BB9_5;
$L__BB9_16:
	ret;

}
	// .globl	_cupy_channelizer_32x32_float64_complex128
.visible .entry _cupy_channelizer_32x32_float64_complex128(
	.param .u32 _cupy_channelizer_32x32_float64_complex128_param_0,
	.param .u32 _cupy_channelizer_32x32_float64_complex128_param_1,
	.param .u32 _cupy_channelizer_32x32_float64_complex128_param_2,
	.param .u64 .ptr .align 1 _cupy_channelizer_32x32_float64_complex128_param_3,
	.param .u64 .ptr .align 1 _cupy_channelizer_32x32_float64_complex128_param_4,
	.param .u64 .ptr .align 1 _cupy_channelizer_32x32_float64_complex128_param_5
)
.maxntid 1024
{
	.reg .pred 	%p<27>;
	.reg .b32 	%r<62>;
	.reg .b64 	%rd<17>;
	.reg .b64 	%fd<21>;
	// demoted variable
	.shared .align 8 .b8 _ZZ42_cupy_channelizer_32x32_float64_complex128E5s_mem[8192];
	ld.param.u32 	%r16, [_cupy_channelizer_32x32_float64_complex128_param_0];
	ld.param.u32 	%r17, [_cupy_channelizer_32x32_float64_complex128_param_1];
	ld.param.u32 	%r18, [_cupy_channelizer_32x32_float64_complex128_param_2];
	ld.param.u64 	%rd6, [_cupy_channelizer_32x32_float64_complex128_param_3];
	ld.param.u64 	%rd4, [_cupy_channelizer_32x32_float64_complex128_param_4];
	ld.param.u64 	%rd5, [_cupy_channelizer_32x32_float64_complex128_param_5];
	cvta.to.global.u64 	%rd1, %rd6;
	mov.u32 	%r1, %ctaid.x;
	mov.u32 	%r19, %ntid.x;
	mov.u32 	%r2, %tid.x;
	mad.lo.s32 	%r3, %r1, %r19, %r2;
	mov.u32 	%r4, %tid.y;
	setp.lt.u32 	%p3, %r3, %r16;
	setp.lt.u32 	%p4, %r4, %r17;
	and.pred  	%p1, %p3, %p4;
	shl.b32 	%r20, %r2, 8;
	mov.u32 	%r21, _ZZ42_cupy_channelizer_32x32_float64_complex128E5s_mem;
	add.s32 	%r5, %r21, %r20;
	shl.b32 	%r22, %r4, 3;
	add.s32 	%r6, %r5, %r22;
	not.pred 	%p5, %p1;
	@%p5 bra 	$L__BB10_2;
	cvta.to.global.u64 	%rd8, %rd4;
	mad.lo.s32 	%r23, %r16, %r4, %r3;
	mul.wide.u32 	%rd9, %r23, 8;
	add.s64 	%rd10, %rd8, %rd9;
	ld.global.nc.f64 	%fd4, [%rd10];
	st.shared.f64 	[%r6], %fd4;
	bra.uni 	$L__BB10_3;
$L__BB10_2:
	mov.b64 	%rd7, 0;
	st.shared.u64 	[%r6], %rd7;
$L__BB10_3:
	bar.sync 	0;
	shl.b32 	%r24, %r4, 8;
	add.s32 	%r26, %r21, %r24;
	shl.b32 	%r27, %r2, 3;
	add.s32 	%r7, %r26, %r27;
	ld.shared.f64 	%fd1, [%r7];
	bar.sync 	0;
	mov.u32 	%r61, %ctaid.y;
	setp.ge.u32 	%p6, %r61, %r18;
	@%p6 bra 	$L__BB10_16;
	sub.s32 	%r28, %r4, %r17;
	add.s32 	%r9, %r28, 1;
	not.b32 	%r29, %r3;
	add.s32 	%r10, %r16, %r29;
	not.b32 	%r30, %r4;
	add.s32 	%r31, %r17, %r30;
	shl.b32 	%r32, %r31, 3;
	add.s32 	%r11, %r5, %r32;
	mad.lo.s32 	%r33, %r16, %r4, %r10;
	mul.wide.u32 	%rd11, %r33, 8;
	add.s64 	%rd2, %rd1, %rd11;
	shl.b32 	%r34, %r1, 5;
	add.s32 	%r12, %r34, %r4;
	setp.lt.u32 	%p7, %r12, %r16;
	setp.eq.s32 	%p8, %r2, 0;
	and.pred  	%p2, %p8, %p7;
	mov.u32 	%r13, %ntid.y;
	cvta.to.global.u64 	%rd3, %rd5;
	not.pred 	%p25, %p2;
$L__BB10_5:
	setp.lt.u32 	%p9, %r61, %r17;
	@%p9 bra 	$L__BB10_8;
	@%p5 bra 	$L__BB10_11;
	add.s32 	%r35, %r9, %r61;
	mad.lo.s32 	%r36, %r35, %r16, %r10;
	mul.wide.u32 	%rd12, %r36, 8;
	add.s64 	%rd13, %rd1, %rd12;
	ld.global.nc.f64 	%fd5, [%rd13];
	st.shared.f64 	[%r11], %fd5;
	bra.uni 	$L__BB10_11;
$L__BB10_8:
	setp.ge.u32 	%p11, %r3, %r16;
	setp.lt.u32 	%p12, %r61, %r4;
	or.pred  	%p13, %p11, %p12;
	@%p13 bra 	$L__BB10_10;
	ld.global.nc.f64 	%fd6, [%rd2];
	sub.s32 	%r37, %r61, %r4;
	shl.b32 	%r38, %r37, 3;
	add.s32 	%r39, %r5, %r38;
	st.shared.f64 	[%r39], %fd6;
	bra.uni 	$L__BB10_11;
$L__BB10_10:
	mov.b64 	%rd14, 0;
	st.shared.u64 	[%r6], %rd14;
$L__BB10_11:
	setp.ge.u32 	%p14, %r12, %r16;
	bar.sync 	0;
	mov.f64 	%fd20, 0d0000000000000000;
	@%p14 bra 	$L__BB10_13;
	ld.shared.f64 	%fd18, [%r7];
	mul.f64 	%fd8, %fd1, %fd18;
	// begin inline asm
	mov.b64 {%r40,%r41}, %fd8;
	// end inline asm
	shfl.sync.bfly.b32	%r43|%p15, %r41, 16, 31, -1;
	shfl.sync.bfly.b32	%r42|%p16, %r40, 16, 31, -1;
	// begin inline asm
	mov.b64 %fd9, {%r42,%r43};
	// end inline asm
	add.f64 	%fd10, %fd8, %fd9;
	// begin inline asm
	mov.b64 {%r44,%r45}, %fd10;
	// end inline asm
	shfl.sync.bfly.b32	%r47|%p17, %r45, 8, 31, -1;
	shfl.sync.bfly.b32	%r46|%p18, %r44, 8, 31, -1;
	// begin inline asm
	mov.b64 %fd11, {%r46,%r47};
	// end inline asm
	add.f64 	%fd12, %fd10, %fd11;
	// begin inline asm
	mov.b64 {%r48,%r49}, %fd12;
	// end inline asm
	shfl.sync.bfly.b32	%r51|%p19, %r49, 4, 31, -1;
	shfl.sync.bfly.b32	%r50|%p20, %r48, 4, 31, -1;
	// begin inline asm
	mov.b64 %fd13, {%r50,%r51};
	// end inline asm
	add.f64 	%fd14, %fd12, %fd13;
	// begin inline asm
	mov.b64 {%r52,%r53}, %fd14;
	// end inline asm
	shfl.sync.bfly.b32	%r55|%p21, %r53, 2, 31, -1;
	shfl.sync.bfly.b32	%r54|%p22, %r52, 2, 31, -1;
	// begin inline asm
	mov.b64 %fd15, {%r54,%r55};
	// end inline asm
	add.f64 	%fd16, %fd14, %fd15;
	// begin inline asm
	mov.b64 {%r56,%r57}, %fd16;
	// end inline asm
	shfl.sync.bfly.b32	%r59|%p23, %r57, 1, 31, -1;
	shfl.sync.bfly.b32	%r58|%p24, %r56, 1, 31, -1;
	// begin inline asm
	mov.b64 %fd17, {%r58,%r59};
	// end inline asm
	add.f64 	%fd20, %fd16, %fd17;
$L__BB10_13:
	@%p25 bra 	$L__BB10_15;
	mad.lo.s32 	%r60, %r61, %r16, %r12;
	mul.wide.u32 	%rd15, %r60, 16;
	add.s64 	%rd16, %rd3, %rd15;
	mov.f64 	%fd19, 0d0000000000000000;
	st.global.v2.f64 	[%rd16], {%fd20, %fd19};
$L__BB10_15:
	add.s32 	%r61, %r61, %r13;
	setp.lt.u32 	%p26, %r61, %r18;
	@%p26 bra 	$L__BB10_5;
$L__BB10_16:
	ret;

}
	// .globl	_cupy_channelizer_32x32_complex128_complex128
.visible .entry _cupy_channelizer_32x32_complex128_complex128(
	.param .u32 _cupy_channelizer_32x32_complex128_complex128_param_0,
	.param .u32 _cupy_channelizer_32x32_complex128_complex128_param_1,
	.param .u32 _cupy_channelizer_32x32_complex128_complex128_param_2,
	.param .u64 .ptr .align 1 _cupy_channelizer_32x32_complex128_complex128_param_3,
	.param .u64 .ptr .align 1 _cupy_channelizer_32x32_complex128_complex128_param_4,
	.param .u64 .ptr .align 1 _cupy_channelizer_32x32_complex128_complex128_param_5
)
.maxntid 1024
{
	.reg .pred 	%p<37>;
	.reg .b32 	%r<82>;
	.reg .b64 	%rd<16>;
	.reg .b64 	%fd<46>;
	// demoted variable
	.shared .align 16 .b8 _ZZ45_cupy_channelizer_32x32_complex128_complex128E5s_mem[16384];
	ld.param.u32 	%r15, [_cupy_channelizer_32x32_complex128_complex128_param_0];
	ld.param.u32 	%r16, [_cupy_channelizer_32x32_complex128_complex128_param_1];
	ld.param.u32 	%r17, [_cupy_channelizer_32x32_complex128_complex128_param_2];
	ld.param.u64 	%rd5, [_cupy_channelizer_32x32_complex128_complex128_param_3];
	ld.param.u64 	%rd3, [_cupy_channelizer_32x32_complex128_complex128_param_4];
	cvta.to.global.u64 	%rd1, %rd5;
	mov.u32 	%r1, %ctaid.x;
	mov.u32 	%r18, %ntid.x;
	mov.u32 	%r2, %tid.x;
	mad.lo.s32 	%r3, %r1, %r18, %r2;
	mov.u32 	%r4, %tid.y;
	setp.lt.u32 	%p3, %r3, %r15;
	setp.lt.u32 	%p4, %r4, %r16;
	and.pred  	%p1, %p3, %p4;
	shl.b32 	%r19, %r2, 9;
	mov.u32 	%r20, _ZZ45_cupy_channelizer_32x32_complex128_complex128E5s_mem;
	add.s32 	%r5, %r20, %r19;
	shl.b32 	%r21, %r4, 4;
	add.s32 	%r6, %r5, %r21;
	not.pred 	%p5, %p1;
	@%p5 bra 	$L__BB11_2;
	cvta.to.global.u64 	%rd6, %rd3;
	mad.lo.s32 	%r22, %r15, %r4, %r3;
	mul.wide.u32 	%rd7, %r22, 16;
	add.s64 	%rd8, %rd6, %rd7;
	ld.global.nc.v2.f64 	{%fd8, %fd9}, [%rd8];
	neg.f64 	%fd10, %fd9;
	st.shared.v2.f64 	[%r6], {%fd8, %fd10};
	bra.uni 	$L__BB11_3;
$L__BB11_2:
	mov.f64 	%fd7, 0d0000000000000000;
	st.shared.v2.f64 	[%r6], {%fd7, %fd7};
$L__BB11_3:
	bar.sync 	0;
	shl.b32 	%r23, %r4, 9;
	add.s32 	%r25, %r20, %r23;
	shl.b32 	%r26, %r2, 4;
	add.s32 	%r7, %r25, %r26;
	ld.shared.v2.f64 	{%fd2, %fd1}, [%r7];
	bar.sync 	0;
	mov.u32 	%r81, %ctaid.y;
	setp.ge.u32 	%p6, %r81, %r17;
	@%p6 bra 	$L__BB11_16;
	sub.s32 	%r27, %r4, %r16;
	add.s32 	%r9, %r27, 1;
	not.b32 	%r28, %r3;
	add.s32 	%r10, %r15, %r28;
	not.b32 	%r29, %r4;
	add.s32 	%r30, %r16, %r29;
	shl.b32 	%r31, %r30, 4;
	add.s32 	%r11, %r5, %r31;
	mad.lo.s32 	%r32, %r15, %r4, %r10;
	mul.wide.u32 	%rd9, %r32, 16;
	add.s64 	%rd2, %rd1, %rd9;
	shl.b32 	%r33, %r1, 5;
	add.s32 	%r12, %r33, %r4;
	setp.lt.u32 	%p7, %r12, %r15;
	setp.eq.s32 	%p8, %r2, 0;
	and.pred  	%p2, %p8, %p7;
	not.pred 	%p35, %p2;
$L__BB11_5:
	setp.lt.u32 	%p9, %r81, %r16;
	@%p9 bra 	$L__BB11_8;
	@%p5 bra 	$L__BB11_11;
	add.s32 	%r34, %r9, %r81;
	mad.lo.s32 	%r35, %r34, %r15, %r10;
	mul.wide.u32 	%rd10, %r35, 16;
	add.s64 	%rd11, %rd1, %rd10;
	ld.global.nc.v2.f64 	{%fd11, %fd12}, [%rd11];
	neg.f64 	%fd13, %fd12;
	st.shared.v2.f64 	[%r11], {%fd11, %fd13};
	bra.uni 	$L__BB11_11;
$L__BB11_8:
	setp.ge.u32 	%p11, %r3, %r15;
	setp.lt.u32 	%p12, %r81, %r4;
	or.pred  	%p13, %p11, %p12;
	@%p13 bra 	$L__BB11_10;
	ld.global.nc.v2.f64 	{%fd15, %fd16}, [%rd2];
	neg.f64 	%fd17, %fd16;
	sub.s32 	%r36, %r81, %r4;
	shl.b32 	%r37, %r36, 4;
	add.s32 	%r38, %r5, %r37;
	st.shared.v2.f64 	[%r38], {%fd15, %fd17};
	bra.uni 	$L__BB11_11;
$L__BB11_10:
	mov.f64 	%fd14, 0d0000000000000000;
	st.shared.v2.f64 	[%r6], {%fd14, %fd14};
$L__BB11_11:
	setp.ge.u32 	%p14, %r12, %r15;
	bar.sync 	0;
	mov.f64 	%fd44, 0d0000000000000000;
	mov.f64 	%fd45, %fd44;
	@%p14 bra 	$L__BB11_13;
	ld.shared.v2.f64 	{%fd39, %fd40}, [%r7];
	mul.f64 	%fd41, %fd2, %fd39;
	mul.f64 	%fd42, %fd1, %fd40;
	sub.f64 	%fd19, %fd41, %fd42;
	mul.f64 	%fd43, %fd1, %fd39;
	fma.rn.f64 	%fd29, %fd2, %fd40, %fd43;
	// begin inline asm
	mov.b64 {%r39,%r40}, %fd19;
	// end inline asm
	shfl.sync.bfly.b32	%r42|%p15, %r40, 16, 31, -1;
	shfl.sync.bfly.b32	%r41|%p16, %r39, 16, 31, -1;
	// begin inline asm
	mov.b64 %fd20, {%r41,%r42};
	// end inline asm
	add.f64 	%fd21, %fd19, %fd20;
	// begin inline asm
	mov.b64 {%r43,%r44}, %fd21;
	// end inline asm
	shfl.sync.bfly.b32	%r46|%p17, %r44, 8, 31, -1;
	shfl.sync.bfly.b32	%r45|%p18, %r43, 8, 31, -1;
	// begin inline asm
	mov.b64 %fd22, {%r45,%r46};
	// end inline asm
	add.f64 	%fd23, %fd21, %fd22;
	// begin inline asm
	mov.b64 {%r47,%r48}, %fd23;
	// end inline asm
	shfl.sync.bfly.b32	%r50|%p19, %r48, 4, 31, -1;
	shfl.sync.bfly.b32	%r49|%p20, %r47, 4, 31, -1;
	// begin inline asm
	mov.b64 %fd24, {%r49,%r50};
	// end inline asm
	add.f64 	%fd25, %fd23, %fd24;
	// begin inline asm
	mov.b64 {%r51,%r52}, %fd25;
	// end inline asm
	shfl.sync.bfly.b32	%r54|%p21, %r52, 2, 31, -1;
	shfl.sync.bfly.b32	%r53|%p22, %r51, 2, 31, -1;
	// begin inline asm
	mov.b64 %fd26, {%r53,%r54};
	// end inline asm
	add.f64 	%fd27, %fd25, %fd26;
	// begin inline asm
	mov.b64 {%r55,%r56}, %fd27;
	// end inline asm
	shfl.sync.bfly.b32	%r58|%p23, %r56, 1, 31, -1;
	shfl.sync.bfly.b32	%r57|%p24, %r55, 1, 31, -1;
	// begin inline asm
	mov.b64 %fd28, {%r57,%r58};
	// end inline asm
	add.f64 	%fd44, %fd27, %fd28;
	// begin inline asm
	mov.b64 {%r59,%r60}, %fd29;
	// end inline asm
	shfl.sync.bfly.b32	%r62|%p25, %r60, 16, 31, -1;
	shfl.sync.bfly.b32	%r61|%p26, %r59, 16, 31, -1;
	// begin inline asm
	mov.b64 %fd30, {%r61,%r62};
	// end inline asm
	add.f64 	%fd31, %fd29, %fd30;
	// begin inline asm
	mov.b64 {%r63,%r64}, %fd31;
	// end inline asm
	shfl.sync.bfly.b32	%r66|%p27, %r64, 8, 31, -1;
	shfl.sync.bfly.b32	%r65|%p28, %r63, 8, 31, -1;
	// begin inline asm
	mov.b64 %fd32, {%r65,%r66};
	// end inline asm
	add.f64 	%fd33, %fd31, %fd32;
	// begin inline asm
	mov.b64 {%r67,%r68}, %fd33;
	// end inline asm
	shfl.sync.bfly.b32	%r70|%p29, %r68, 4, 31, -1;
	shfl.sync.bfly.b32	%r69|%p30, %r67, 4, 31, -1;
	// begin inline asm
	mov.b64 %fd34, {%r69,%r70};
	// end inline asm
	add.f64 	%fd35, %fd33, %fd34;
	// begin inline asm
	mov.b64 {%r71,%r72}, %fd35;
	// end inline asm
	shfl.sync.bfly.b32	%r74|%p31, %r72, 2, 31, -1;
	shfl.sync.bfly.b32	%r73|%p32, %r71, 2, 31, -1;
	// begin inline asm
	mov.b64 %fd36, {%r73,%r74};
	// end inline asm
	add.f64 	%fd37, %fd35, %fd36;
	// begin inline asm
	mov.b64 {%r75,%r76}, %fd37;
	// end inline asm
	shfl.sync.bfly.b32	%r78|%p33, %r76, 1, 31, -1;
	shfl.sync.bfly.b32	%r77|%p34, %r75, 1, 31, -1;
	// begin inline asm
	mov.b64 %fd38, {%r77,%r78};
	// end inline asm
	add.f64 	%fd45, %fd37, %fd38;
$L__BB11_13:
	@%p35 bra 	$L__BB11_15;
	ld.param.u64 	%rd15, [_cupy_channelizer_32x32_complex128_complex128_param_5];
	mad.lo.s32 	%r79, %r81, %r15, %r12;
	cvta.to.global.u64 	%rd12, %rd15;
	mul.wide.u32 	%rd13, %r79, 16;
	add.s64 	%rd14, %rd12, %rd13;
	st.global.v2.f64 	[%rd14], {%fd44, %fd45};
$L__BB11_15:
	mov.u32 	%r80, %ntid.y;
	add.s32 	%r81, %r81, %r80;
	setp.lt.u32 	%p36, %r81, %r17;
	@%p36 bra 	$L__BB11_5;
$L__BB11_16:
	ret;

}


// ===== COMPILED SASS (sm_100) =====

	.target	sm_100

	.elftype	@"ET_EXEC"


//--------------------- .note.nv.tkinfo           --------------------------
	.section	.note.nv.tkinfo,"",@"SHT_NOTE"
	.sectionflags	@"SHF_NOTE_NV_TKINFO"
	.tkinfo
        /*0018*/ 	.word	0x00000002
        /*0030*/ 	.string	""
        /*0030*/ 	.string	"ptxas"
        /*0030*/ 	.string	"Cuda compilation tools, release 13.0, V13.0.88"
        /*0030*/ 	.string	"Build cuda_13.0.r13.0/compiler.36424714_0"
        /*0030*/ 	.string	"-arch sm_100 -m 64 "



//--------------------- .note.nv.cuinfo           --------------------------
	.section	.note.nv.cuinfo,"",@"SHT_NOTE"
	.sectionflags	@"SHF_NOTE_NV_CUINFO"
        /*0018*/ 	.short	0x0002
        /*001a*/ 	.short	0x0064
        /*001c*/ 	.short	0x0082
	.zero		2


//--------------------- .nv.info                  --------------------------
	.section	.nv.info,"",@"SHT_CUDA_INFO"
	.align	4


	//----- nvinfo : EIATTR_REGCOUNT
	.align		4
        /*0000*/ 	.byte	0x04, 0x2f
        /*0002*/ 	.short	(.L_29 - .L_28)
	.align		4
.L_28:
        /*0004*/ 	.word	index@(_cupy_channelizer_8x8_float32_complex64)
        /*0008*/ 	.word	0x0000001a


	//----- nvinfo : EIATTR_FRAME_SIZE
	.align		4
.L_29:
        /*000c*/ 	.byte	0x04, 0x11
        /*000e*/ 	.short	(.L_31 - .L_30)
	.align		4
.L_30:
        /*0010*/ 	.word	index@(_cupy_channelizer_8x8_float32_complex64)
        /*0014*/ 	.word	0x00000000


	//----- nvinfo : EIATTR_REGCOUNT
	.align		4
.L_31:
        /*0018*/ 	.byte	0x04, 0x2f
        /*001a*/ 	.short	(.L_33 - .L_32)
	.align		4
.L_32:
        /*001c*/ 	.word	index@(_cupy_channelizer_8x8_complex64_complex64)
        /*0020*/ 	.word	0x00000020


	//----- nvinfo : EIATTR_FRAME_SIZE
	.align		4
.L_33:
        /*0024*/ 	.byte	0x04, 0x11
        /*0026*/ 	.short	(.L_35 - .L_34)
	.align		4
.L_34:
        /*0028*/ 	.word	index@(_cupy_channelizer_8x8_complex64_complex64)
        /*002c*/ 	.word	0x00000000


	//----- nvinfo : EIATTR_REGCOUNT
	.align		4
.L_35:
        /*0030*/ 	.byte	0x04, 0x2f
        /*0032*/ 	.short	(.L_37 - .L_36)
	.align		4
.L_36:
        /*0034*/ 	.word	index@(_cupy_channelizer_8x8_float64_complex128)
        /*0038*/ 	.word	0x0000001f


	//----- nvinfo : EIATTR_FRAME_SIZE
	.align		4
.L_37:
        /*003c*/ 	.byte	0x04, 0x11
        /*003e*/ 	.short	(.L_39 - .L_38)
	.align		4
.L_38:
        /*0040*/ 	.word	index@(_cupy_channelizer_8x8_float64_complex128)
        /*0044*/ 	.word	0x00000000


	//----- nvinfo : EIATTR_REGCOUNT
	.align		4
.L_39:
        /*0048*/ 	.byte	0x04, 0x2f
        /*004a*/ 	.short	(.L_41 - .L_40)
	.align		4
.L_40:
        /*004c*/ 	.word	index@(_cupy_channelizer_8x8_complex128_complex128)
        /*0050*/ 	.word	0x00000020


	//----- nvinfo : EIATTR_FRAME_SIZE
	.align		4
.L_41:
        /*0054*/ 	.byte	0x04, 0x11
        /*0056*/ 	.short	(.L_43 - .L_42)
	.align		4
.L_42:
        /*0058*/ 	.word	index@(_cupy_channelizer_8x8_complex128_complex128)
        /*005c*/ 	.word	0x00000000


	//----- nvinfo : EIATTR_REGCOUNT
	.align		4
.L_43:
        /*0060*/ 	.byte	0x04, 0x2f
        /*0062*/ 	.short	(.L_45 - .L_44)
	.align		4
.L_44:
        /*0064*/ 	.word	index@(_cupy_channelizer_16x16_float32_complex64)
        /*0068*/ 	.word	0x0000001c


	//----- nvinfo : EIATTR_FRAME_SIZE
	.align		4
.L_45:
        /*006c*/ 	.byte	0x04, 0x11
        /*006e*/ 	.short	(.L_47 - .L_46)
	.align		4
.L_46:
        /*0070*/ 	.word	index@(_cupy_channelizer_16x16_float32_complex64)
        /*0074*/ 	.word	0x00000000


	//----- nvinfo : EIATTR_REGCOUNT
	.align		4
.L_47:
        /*0078*/ 	.byte	0x04, 0x2f
        /*007a*/ 	.short	(.L_49 - .L_48)
	.align		4
.L_48:
        /*007c*/ 	.word	index@(_cupy_channelizer_16x16_complex64_complex64)
        /*0080*/ 	.word	0x00000020


	//----- nvinfo : EIATTR_FRAME_SIZE
	.align		4
.L_49:
        /*0084*/ 	.byte	0x04, 0x11
        /*0086*/ 	.short	(.L_51 - .L_50)
	.align		4
.L_50:
        /*0088*/ 	.word	index@(_cupy_channelizer_16x16_complex64_complex64)
        /*008c*/ 	.word	0x00000000


	//----- nvinfo : EIATTR_REGCOUNT
	.align		4
.L_51:
        /*0090*/ 	.byte	0x04, 0x2f
        /*0092*/ 	.short	(.L_53 - .L_52)
	.align		4
.L_52:
        /*0094*/ 	.word	index@(_cupy_channelizer_16x16_float64_complex128)
        /*0098*/ 	.word	0x00000020


	//----- nvinfo : EIATTR_FRAME_SIZE
	.align		4
.L_53:
        /*009c*/ 	.byte	0x04, 0x11
        /*009e*/ 	.short	(.L_55 - .L_54)
	.align		4
.L_54:
        /*00a0*/ 	.word	index@(_cupy_channelizer_16x16_float64_complex128)
        /*00a4*/ 	.word	0x00000000


	//----- nvinfo : EIATTR_REGCOUNT
	.align		4
.L_55:
        /*00a8*/ 	.byte	0x04, 0x2f
        /*00aa*/ 	.short	(.L_57 - .L_56)
	.align		4
.L_56:
        /*00ac*/ 	.word	index@(_cupy_channelizer_16x16_complex128_complex128)
        /*00b0*/ 	.word	0x00000020


	//----- nvinfo : EIATTR_FRAME_SIZE
	.align		4
.L_57:
        /*00b4*/ 	.byte	0x04, 0x11
        /*00b6*/ 	.short	(.L_59 - .L_58)
	.align		4
.L_58:
        /*00b8*/ 	.word	index@(_cupy_channelizer_16x16_complex128_complex128)
        /*00bc*/ 	.word	0x00000000


	//----- nvinfo : EIATTR_REGCOUNT
	.align		4
.L_59:
        /*00c0*/ 	.byte	0x04, 0x2f
        /*00c2*/ 	.short	(.L_61 - .L_60)
	.align		4
.L_60:
        /*00c4*/ 	.word	index@(_cupy_channelizer_32x32_float32_complex64)
        /*00c8*/ 	.word	0x0000001d


	//----- nvinfo : EIATTR_FRAME_SIZE
	.align		4
.L_61:
        /*00cc*/ 	.byte	0x04, 0x11
        /*00ce*/ 	.short	(.L_63 - .L_62)
	.align		4
.L_62:
        /*00d0*/ 	.word	index@(_cupy_channelizer_32x32_float32_complex64)
        /*00d4*/ 	.word	0x00000000


	//----- nvinfo : EIATTR_REGCOUNT
	.align		4
.L_63:
        /*00d8*/ 	.byte	0x04, 0x2f
        /*00da*/ 	.short	(.L_65 - .L_64)
	.align		4
.L_64:
        /*00dc*/ 	.word	index@(_cupy_channelizer_32x32_complex64_complex64)
        /*00e0*/ 	.word	0x00000020


	//----- nvinfo : EIATTR_FRAME_SIZE
	.align		4
.L_65:
        /*00e4*/ 	.byte	0x04, 0x11
        /*00e6*/ 	.short	(.L_67 - .L_66)
	.align		4
.L_66:
        /*00e8*/ 	.word	index@(_cupy_channelizer_32x32_complex64_complex64)
        /*00ec*/ 	.word	0x00000000


	//----- nvinfo : EIATTR_REGCOUNT
	.align		4
.L_67:
        /*00f0*/ 	.byte	0x04, 0x2f
        /*00f2*/ 	.short	(.L_69 - .L_68)
	.align		4
.L_68:
        /*00f4*/ 	.word	index@(_cupy_channelizer_32x32_float64_complex128)
        /*00f8*/ 	.word	0x00000020


	//----- nvinfo : EIATTR_FRAME_SIZE
	.align		4
.L_69:
        /*00fc*/ 	.byte	0x04, 0x11
        /*00fe*/ 	.short	(.L_71 - .L_70)
	.align		4
.L_70:
        /*0100*/ 	.word	index@(_cupy_channelizer_32x32_float64_complex128)
        /*0104*/ 	.word	0x00000000


	//----- nvinfo : EIATTR_REGCOUNT
	.align		4
.L_71:
        /*0108*/ 	.byte	0x04, 0x2f
        /*010a*/ 	.short	(.L_73 - .L_72)
	.align		4
.L_72:
        /*010c*/ 	.word	index@(_cupy_channelizer_32x32_complex128_complex128)
        /*0110*/ 	.word	0x00000020


	//----- nvinfo : EIATTR_FRAME_SIZE
	.align		4
.L_73:
        /*0114*/ 	.byte	0x04, 0x11
        /*0116*/ 	.short	(.L_75 - .L_74)
	.align		4
.L_74:
        /*0118*/ 	.word	index@(_cupy_channelizer_32x32_complex128_complex128)
        /*011c*/ 	.word	0x00000000


	//----- nvinfo : EIATTR_MIN_STACK_SIZE
	.align		4
.L_75:
        /*0120*/ 	.byte	0x04, 0x12
        /*0122*/ 	.short	(.L_77 - .L_76)
	.align		4
.L_76:
        /*0124*/ 	.word	index@(_cupy_channelizer_32x32_complex128_complex128)
        /*0128*/ 	.word	0x00000000


	//----- nvinfo : EIATTR_MIN_STACK_SIZE
	.align		4
.L_77:
        /*012c*/ 	.byte	0x04, 0x12
        /*012e*/ 	.short	(.L_79 - .L_78)
	.align		4
.L_78:
        /*0130*/ 	.word	index@(_cupy_channelizer_32x32_float64_complex128)
        /*0134*/ 	.word	0x00000000


	//----- nvinfo : EIATTR_MIN_STACK_SIZE
	.align		4
.L_79:
        /*0138*/ 	.byte	0x04, 0x12
        /*013a*/ 	.short	(.L_81 - .L_80)
	.align		4
.L_80:
        /*013c*/ 	.word	index@(_cupy_channelizer_32x32_complex64_complex64)
        /*0140*/ 	.word	0x00000000


	//----- nvinfo : EIATTR_MIN_STACK_SIZE
	.align		4
.L_81:
        /*0144*/ 	.byte	0x04, 0x12
        /*0146*/ 	.short	(.L_83 - .L_82)
	.align		4
.L_82:
        /*0148*/ 	.word	index@(_cupy_channelizer_32x32_float32_complex64)
        /*014c*/ 	.word	0x00000000


	//----- nvinfo : EIATTR_MIN_STACK_SIZE
	.align		4
.L_83:
        /*0150*/ 	.byte	0x04, 0x12
        /*0152*/ 	.short	(.L_85 - .L_84)
	.align		4
.L_84:
        /*0154*/ 	.word	index@(_cupy_channelizer_16x16_complex128_complex128)
        /*0158*/ 	.word	0x00000000


	//----- nvinfo : EIATTR_MIN_STACK_SIZE
	.align		4
.L_85:
        /*015c*/ 	.byte	0x04, 0x12
        /*015e*/ 	.short	(.L_87 - .L_86)
	.align		4
.L_86:
        /*0160*/ 	.word	index@(_cupy_channelizer_16x16_float64_complex128)
        /*0164*/ 	.word	0x00000000


	//----- nvinfo : EIATTR_MIN_STACK_SIZE
	.align		4
.L_87:
        /*0168*/ 	.byte	0x04, 0x12
        /*016a*/ 	.short	(.L_89 - .L_88)
	.align		4
.L_88:
        /*016c*/ 	.word	index@(_cupy_channelizer_16x16_complex64_complex64)
        /*0170*/ 	.word	0x00000000


	//----- nvinfo : EIATTR_MIN_STACK_SIZE
	.align		4
.L_89:
        /*0174*/ 	.byte	0x04, 0x12
        /*0176*/ 	.short	(.L_91 - .L_90)
	.align		4
.L_90:
        /*0178*/ 	.word	index@(_cupy_channelizer_16x16_float32_complex64)
        /*017c*/ 	.word	0x00000000


	//----- nvinfo : EIATTR_MIN_STACK_SIZE
	.align		4
.L_91:
        /*0180*/ 	.byte	0x04, 0x12
        /*0182*/ 	.short	(.L_93 - .L_92)
	.align		4
.L_92:
        /*0184*/ 	.word	index@(_cupy_channelizer_8x8_complex128_complex128)
        /*0188*/ 	.word	0x00000000


	//----- nvinfo : EIATTR_MIN_STACK_SIZE
	.align		4
.L_93:
        /*018c*/ 	.byte	0x04, 0x12
        /*018e*/ 	.short	(.L_95 - .L_94)
	.align		4
.L_94:
        /*0190*/ 	.word	index@(_cupy_channelizer_8x8_float64_complex128)
        /*0194*/ 	.word	0x00000000


	//----- nvinfo : EIATTR_MIN_STACK_SIZE
	.align		4
.L_95:
        /*0198*/ 	.byte	0x04, 0x12
        /*019a*/ 	.short	(.L_97 - .L_96)
	.align		4
.L_96:
        /*019c*/ 	.word	index@(_cupy_channelizer_8x8_complex64_complex64)
        /*01a0*/ 	.word	0x00000000


	//----- nvinfo : EIATTR_MIN_STACK_SIZE
	.align		4
.L_97:
        /*01a4*/ 	.byte	0x04, 0x12
        /*01a6*/ 	.short	(.L_99 - .L_98)
	.align		4
.L_98:
        /*01a8*/ 	.word	index@(_cupy_channelizer_8x8_float32_complex64)
        /*01ac*/ 	.word	0x00000000
.L_99:


//--------------------- .nv.compat                --------------------------
	.section	.nv.compat,"",@"SHT_CUDA_COMPAT_INFO"
	.align	4
        /*0000*/ 	.byte	0x02, 0x09, 0x00, 0x00, 0x02, 0x02, 0x01, 0x00, 0x02, 0x05, 0x05, 0x00, 0x03, 0x07, 0x01, 0x01
        /*0010*/ 	.byte	0x02, 0x03, 0x00, 0x00, 0x02, 0x06, 0x01, 0x00, 0x04, 0x0b, 0x08, 0x00, 0x01, 0x00, 0x00, 0x00
        /*0020*/ 	.byte	0x00, 0x00, 0x00, 0x00


//--------------------- .nv.info._cupy_channelizer_32x32_complex128_complex128 --------------------------
	.section	.nv.info._cupy_channelizer_32x32_complex128_complex128,"",@"SHT_CUDA_INFO"
	.sectionflags	@""
	.align	4


	//----- nvinfo : EIATTR_CUDA_API_VERSION
	.align		4
        /*0000*/ 	.byte	0x04, 0x37
        /*0002*/ 	.short	(.L_101 - .L_100)
.L_100:
        /*0004*/ 	.word	0x00000082


	//----- nvinfo : EIATTR_KPARAM_INFO
	.align		4
.L_101:
        /*0008*/ 	.byte	0x04, 0x17
        /*000a*/ 	.short	(.L_103 - .L_102)
.L_102:
        /*000c*/ 	.word	0x00000000
        /*0010*/ 	.short	0x0005
        /*0012*/ 	.short	0x0020
        /*0014*/ 	.byte	0x00, 0xf5, 0x21, 0x00


	//----- nvinfo : EIATTR_KPARAM_INFO
	.align		4
.L_103:
        /*0018*/ 	.byte	0x04, 0x17
        /*001a*/ 	.short	(.L_105 - .L_104)
.L_104:
        /*001c*/ 	.word	0x00000000
        /*0020*/ 	.short	0x0004
        /*0022*/ 	.short	0x0018
        /*0024*/ 	.byte	0x00, 0xf5, 0x21, 0x00


	//----- nvinfo : EIATTR_KPARAM_INFO
	.align		4
.L_105:
        /*0028*/ 	.byte	0x04, 0x17
        /*002a*/ 	.short	(.L_107 - .L_106)
.L_106:
        /*002c*/ 	.word	0x00000000
        /*0030*/ 	.short	0x0003
        /*0032*/ 	.short	0x0010
        /*0034*/ 	.byte	0x00, 0xf5, 0x21, 0x00


	//----- nvinfo : EIATTR_KPARAM_INFO
	.align		4
.L_107:
        /*0038*/ 	.byte	0x04, 0x17
        /*003a*/ 	.short	(.L_109 - .L_108)
.L_108:
        /*003c*/ 	.word	0x00000000
        /*0040*/ 	.short	0x0002
        /*0042*/ 	.short	0x0008
        /*0044*/ 	.byte	0x00, 0xf0, 0x11, 0x00


	//----- nvinfo : EIATTR_KPARAM_INFO
	.align		4
.L_109:
        /*0048*/ 	.byte	0x04, 0x17
        /*004a*/ 	.short	(.L_111 - .L_110)
.L_110:
        /*004c*/ 	.word	0x00000000
        /*0050*/ 	.short	0x0001
        /*0052*/ 	.short	0x0004
        /*0054*/ 	.byte	0x00, 0xf0, 0x11, 0x00


	//----- nvinfo : EIATTR_KPARAM_INFO
	.align		4
.L_111:
        /*0058*/ 	.byte	0x04, 0x17
        /*005a*/ 	.short	(.L_113 - .L_112)
.L_112:
        /*005c*/ 	.word	0x00000000
        /*0060*/ 	.short	0x0000
        /*0062*/ 	.short	0x0000
        /*0064*/ 	.byte	0x00, 0xf0, 0x11, 0x00


	//----- nvinfo : EIATTR_SPARSE_MMA_MASK
	.align		4
.L_113:
        /*0068*/ 	.byte	0x03, 0x50
        /*006a*/ 	.short	0x0000


	//----- nvinfo : EIATTR_MAXREG_COUNT
	.align		4
        /*006c*/ 	.byte	0x03, 0x1b
        /*006e*/ 	.short	0x0040


	//----- nvinfo : EIATTR_NUM_BARRIERS
	.align		4
        /*0070*/ 	.byte	0x02, 0x4c
        /*0072*/ 	.byte	0x01
	.zero		1


	//----- nvinfo : EIATTR_MERCURY_ISA_VERSION
	.align		4
        /*0074*/ 	.byte	0x03, 0x5f
        /*0076*/ 	.short	0x0101


	//----- nvinfo : EIATTR_COOP_GROUP_MASK_REGIDS
	.align		4
        /*0078*/ 	.byte	0x04, 0x29
        /*007a*/ 	.short	(.L_115 - .L_114)


	//   ....[0]....
.L_114:
        /*007c*/ 	.word	0xffffffff


	//   ....[1]....
        /*0080*/ 	.word	0xffffffff


	//   ....[2]....
        /*0084*/ 	.word	0xffffffff


	//   ....[3]....
        /*0088*/ 	.word	0xffffffff


	//   ....[4]....
        /*008c*/ 	.word	0xffffffff


	//   ....[5]....
        /*0090*/ 	.word	0xffffffff


	//   ....[6]....
        /*0094*/ 	.word	0xffffffff


	//   ....[7]....
        /*0098*/ 	.word	0xffffffff


	//   ....[8]....
        /*009c*/ 	.word	0xffffffff


	//   ....[9]....
        /*00a0*/ 	.word	0xffffffff


	//   ....[10]....
        /*00a4*/ 	.word	0xffffffff


	//   ....[11]....
        /*00a8*/ 	.word	0xffffffff


	//   ....[12]....
        /*00ac*/ 	.word	0xffffffff


	//   ....[13]....
        /*00b0*/ 	.word	0xffffffff


	//   ....[14]....
        /*00b4*/ 	.word	0xffffffff


	//   ....[15]....
        /*00b8*/ 	.word	0xffffffff


	//   ....[16]....
        /*00bc*/ 	.word	0xffffffff


	//   ....[17]....
        /*00c0*/ 	.word	0xffffffff


	//   ....[18]....
        /*00c4*/ 	.word	0xffffffff


	//   ....[19]....
        /*00c8*/ 	.word	0xffffffff


	//   ....[20]....
        /*00cc*/ 	.word	0x05000004


	//   ....[21]....
        /*00d0*/ 	.word	0x05000004


	//   ....[22]....
        /*00d4*/ 	.word	0x05000004


	//   ....[23]....
        /*00d8*/ 	.word	0x05000004


	//   ....[24]....
        /*00dc*/ 	.word	0x05000004


	//   ....[25]....
        /*00e0*/ 	.word	0x05000004


	//   ....[26]....
        /*00e4*/ 	.word	0x05000004


	//   ....[27]....
        /*00e8*/ 	.word	0x05000004


	//   ....[28]....
        /*00ec*/ 	.word	0x05000004


	//   ....[29]....
        /*00f0*/ 	.word	0x05000004


	//   ....[30]....
        /*00f4*/ 	.word	0x05000004


	//   ....[31]....
        /*00f8*/ 	.word	0x05000004


	//   ....[32]....
        /*00fc*/ 	.word	0x05000004


	//   ....[33]....
        /*0100*/ 	.word	0x05000004


	//   ....[34]....
        /*0104*/ 	.word	0x05000004


	//   ....[35]....
        /*0108*/ 	.word	0x05000004


	//   ....[36]....
        /*010c*/ 	.word	0x05000004


	//   ....[37]....
        /*0110*/ 	.word	0x05000004


	//   ....[38]....
        /*0114*/ 	.word	0x05000004


	//   ....[39]....
        /*0118*/ 	.word	0x05000004


	//----- nvinfo : EIATTR_COOP_GROUP_INSTR_OFFSETS
	.align		4
.L_115:
        /*011c*/ 	.byte	0x04, 0x28
        /*011e*/ 	.short	(.L_117 - .L_116)


	//   ....[0]....
.L_116:
        /*0120*/ 	.word	0x00000530


	//   ....[1]....
        /*0124*/ 	.word	0x00000540


	//   ....[2]....
        /*0128*/ 	.word	0x00000550


	//   ....[3]....
        /*012c*/ 	.word	0x00000560


	//   ....[4]....
        /*0130*/ 	.word	0x000005c0


	//   ....[5]....
        /*0134*/ 	.word	0x000005e0


	//   ....[6]....
        /*0138*/ 	.word	0x000005f0


	//   ....[7]....
        /*013c*/ 	.word	0x00000600


	//   ....[8]....
        /*0140*/ 	.word	0x00000670


	//   ....[9]....
        /*0144*/ 	.word	0x00000680


	//   ....[10]....
        /*0148*/ 	.word	0x00000690


	//   ....[11]....
        /*014c*/ 	.word	0x000006a0


	//   ....[12]....
        /*0150*/ 	.word	0x00000700


	//   ....[13]....
        /*0154*/ 	.word	0x00000720


	//   ....[14]....
        /*0158*/ 	.word	0x00000730


	//   ....[15]....
        /*015c*/ 	.word	0x00000740


	//   ....[16]....
        /*0160*/ 	.word	0x00000780


	//   ....[17]....
        /*0164*/ 	.word	0x000007a0


	//   ....[18]....
        /*0168*/ 	.word	0x000007d0


	//   ....[19]....
        /*016c*/ 	.word	0x000007e0


	//   ....[20]....
        /*0170*/ 	.word	0x00000960


	//   ....[21]....
        /*0174*/ 	.word	0x000009b0


	//   ....[22]....
        /*0178*/ 	.word	0x00000a50


	//   ....[23]....
        /*017c*/ 	.word	0x00000aa0


	//   ....[24]....
        /*0180*/ 	.word	0x00000b40


	//   ....[25]....
        /*0184*/ 	.word	0x00000b90


	//   ....[26]....
        /*0188*/ 	.word	0x00000c30


	//   ....[27]....
        /*018c*/ 	.word	0x00000c80


	//   ....[28]....
        /*0190*/ 	.word	0x00000d20


	//   ....[29]....
        /*0194*/ 	.word	0x00000d70


	//   ....[30]....
        /*0198*/ 	.word	0x00000dd0


	//   ....[31]....
        /*019c*/ 	.word	0x00000e60


	//   ....[32]....
        /*01a0*/ 	.word	0x00000ee0


	//   ....[33]....
        /*01a4*/ 	.word	0x00000f30


	//   ....[34]....
        /*01a8*/ 	.word	0x00000fd0


	//   ....[35]....
        /*01ac*/ 	.word	0x00001020


	//   ....[36]....
        /*01b0*/ 	.word	0x000010c0


	//   ....[37]....
        /*01b4*/ 	.word	0x00001110


	//   ....[38]....
        /*01b8*/ 	.word	0x000011b0


	//   ....[39]....
        /*01bc*/ 	.word	0x00001200


	//----- nvinfo : EIATTR_VRC_CTA_INIT_COUNT
	.align		4
.L_117:
        /*01c0*/ 	.byte	0x02, 0x4a
	.zero		1
	.zero		1


	//----- nvinfo : EIATTR_EXIT_INSTR_OFFSETS
	.align		4
        /*01c4*/ 	.byte	0x04, 0x1c
        /*01c6*/ 	.short	(.L_119 - .L_118)


	//   ....[0]....
.L_118:
        /*01c8*/ 	.word	0x000001e0


	//   ....[1]....
        /*01cc*/ 	.word	0x00000900


	//----- nvinfo : EIATTR_MAX_THREADS
	.align		4
.L_119:
        /*01d0*/ 	.byte	0x04, 0x05
        /*01d2*/ 	.short	(.L_121 - .L_120)
.L_120:
        /*01d4*/ 	.word	0x00000400
        /*01d8*/ 	.word	0x00000001
        /*01dc*/ 	.word	0x00000001


	//----- nvinfo : EIATTR_CRS_STACK_SIZE
	.align		4
.L_121:
        /*01e0*/ 	.byte	0x04, 0x1e
        /*01e2*/ 	.short	(.L_123 - .L_122)
.L_122:
        /*01e4*/ 	.word	0x00000000


	//----- nvinfo : EIATTR_CBANK_PARAM_SIZE
	.align		4
.L_123:
        /*01e8*/ 	.byte	0x03, 0x19
        /*01ea*/ 	.short	0x0028


	//----- nvinfo : EIATTR_PARAM_CBANK
	.align		4
        /*01ec*/ 	.byte	0x04, 0x0a
        /*01ee*/ 	.short	(.L_125 - .L_124)
	.align		4
.L_124:
        /*01f0*/ 	.word	index@(.nv.constant0._cupy_channelizer_32x32_complex128_complex128)
        /*01f4*/ 	.short	0x0380
        /*01f6*/ 	.short	0x0028


	//----- nvinfo : EIATTR_SW_WAR
	.align		4
.L_125:
        /*01f8*/ 	.byte	0x04, 0x36
        /*01fa*/ 	.short	(.L_127 - .L_126)
.L_126:
        /*01fc*/ 	.word	0x00000008
.L_127:


//--------------------- .nv.info._cupy_channelizer_32x32_float64_complex128 --------------------------
	.section	.nv.info._cupy_channelizer_32x32_float64_complex128,"",@"SHT_CUDA_INFO"
	.sectionflags	@""
	.align	4


	//----- nvinfo : EIATTR_CUDA_API_VERSION
	.align		4
        /*0000*/ 	.byte	0x04, 0x37
        /*0002*/ 	.short	(.L_129 - .L_128)
.L_128:
        /*0004*/ 	.word	0x00000082


	//----- nvinfo : EIATTR_KPARAM_INFO
	.align		4
.L_129:
        /*0008*/ 	.byte	0x04, 0x17
        /*000a*/ 	.short	(.L_131 - .L_130)
.L_130:
        /*000c*/ 	.word	0x00000000
        /*0010*/ 	.short	0x0005
        /*0012*/ 	.short	0x0020
        /*0014*/ 	.byte	0x00, 0xf5, 0x21, 0x00


	//----- nvinfo : EIATTR_KPARAM_INFO
	.align		4
.L_131:
        /*0018*/ 	.byte	0x04, 0x17
        /*001a*/ 	.short	(.L_133 - .L_132)
.L_132:
        /*001c*/ 	.word	0x00000000
        /*0020*/ 	.short	0x0004
        /*0022*/ 	.short	0x0018
        /*0024*/ 	.byte	0x00, 0xf5, 0x21, 0x00


	//----- nvinfo : EIATTR_KPARAM_INFO
	.align		4
.L_133:
        /*0028*/ 	.byte	0x04, 0x17
        /*002a*/ 	.short	(.L_135 - .L_134)
.L_134:
        /*002c*/ 	.word	0x00000000
        /*0030*/ 	.short	0x0003
        /*0032*/ 	.short	0x0010
        /*0034*/ 	.byte	0x00, 0xf5, 0x21, 0x00


	//----- nvinfo : EIATTR_KPARAM_INFO
	.align		4
.L_135:
        /*0038*/ 	.byte	0x04, 0x17
        /*003a*/ 	.short	(.L_137 - .L_136)
.L_136:
        /*003c*/ 	.word	0x00000000
        /*0040*/ 	.short	0x0002
        /*0042*/ 	.short	0x0008
        /*0044*/ 	.byte	0x00, 0xf0, 0x11, 0x00


	//----- nvinfo : EIATTR_KPARAM_INFO
	.align		4
.L_137:
        /*0048*/ 	.byte	0x04, 0x17
        /*004a*/ 	.short	(.L_139 - .L_138)
.L_138:
        /*004c*/ 	.word	0x00000000
        /*0050*/ 	.short	0x0001
        /*0052*/ 	.short	0x0004
        /*0054*/ 	.byte	0x00, 0xf0, 0x11, 0x00


	//----- nvinfo : EIATTR_KPARAM_INFO
	.align		4
.L_139:
        /*0058*/ 	.byte	0x04, 0x17
        /*005a*/ 	.short	(.L_141 - .L_140)
.L_140:
        /*005c*/ 	.word	0x00000000
        /*0060*/ 	.short	0x0000
        /*0062*/ 	.short	0x0000
        /*0064*/ 	.byte	0x00, 0xf0, 0x11, 0x00


	//----- nvinfo : EIATTR_SPARSE_MMA_MASK
	.align		4
.L_141:
        /*0068*/ 	.byte	0x03, 0x50
        /*006a*/ 	.short	0x0000


	//----- nvinfo : EIATTR_MAXREG_COUNT
	.align		4
        /*006c*/ 	.byte	0x03, 0x1b
        /*006e*/ 	.short	0x0040


	//----- nvinfo : EIATTR_NUM_BARRIERS
	.align		4
        /*0070*/ 	.byte	0x02, 0x4c
        /*0072*/ 	.byte	0x01
	.zero		1


	//----- nvinfo : EIATTR_MERCURY_ISA_VERSION
	.align		4
        /*0074*/ 	.byte	0x03, 0x5f
        /*0076*/ 	.short	0x0101


	//----- nvinfo : EIATTR_COOP_GROUP_MASK_REGIDS
	.align		4
        /*0078*/ 	.byte	0x04, 0x29
        /*007a*/ 	.short	(.L_143 - .L_142)


	//   ....[0]....
.L_142:
        /*007c*/ 	.word	0xffffffff


	//   ....[1]....
        /*0080*/ 	.word	0xffffffff


	//   ....[2]....
        /*0084*/ 	.word	0xffffffff


	//   ....[3]....
        /*0088*/ 	.word	0xffffffff


	//   ....[4]....
        /*008c*/ 	.word	0xffffffff


	//   ....[5]....
        /*0090*/ 	.word	0xffffffff


	//   ....[6]....
        /*0094*/ 	.word	0xffffffff


	//   ....[7]....
        /*0098*/ 	.word	0xffffffff


	//   ....[8]....
        /*009c*/ 	.word	0xffffffff


	//   ....[9]....
        /*00a0*/ 	.word	0xffffffff


	//   ....[10]....
        /*00a4*/ 	.word	0x0500001d


	//   ....[11]....
        /*00a8*/ 	.word	0x0500001d


	//   ....[12]....
        /*00ac*/ 	.word	0x0500001d


	//   ....[13]....
        /*00b0*/ 	.word	0x0500001d


	//   ....[14]....
        /*00b4*/ 	.word	0x0500001d


	//   ....[15]....
        /*00b8*/ 	.word	0x0500001d


	//   ....[16]....
        /*00bc*/ 	.word	0x0500001d


	//   ....[17]....
        /*00c0*/ 	.word	0x0500001d


	//   ....[18]....
        /*00c4*/ 	.word	0x0500001d


	//   ....[19]....
        /*00c8*/ 	.word	0x0500001d


	//----- nvinfo : EIATTR_COOP_GROUP_INSTR_OFFSETS
	.align		4
.L_143:
        /*00cc*/ 	.byte	0x04, 0x28
        /*00ce*/ 	.short	(.L_145 - .L_144)


	//   ....[0]....
.L_144:
        /*00d0*/ 	.word	0x000004d0


	//   ....[1]....
        /*00d4*/ 	.word	0x000004e0


	//   ....[2]....
        /*00d8*/ 	.word	0x00000500


	//   ....[3]....
        /*00dc*/ 	.word	0x00000510


	//   ....[4]....
        /*00e0*/ 	.word	0x00000530


	//   ....[5]....
        /*00e4*/ 	.word	0x00000540


	//   ....[6]....
        /*00e8*/ 	.word	0x00000560


	//   ....[7]....
        /*00ec*/ 	.word	0x00000570


	//   ....[8]....
        /*00f0*/ 	.word	0x00000590


	//   ....[9]....
        /*00f4*/ 	.word	0x000005a0


	//   ....[10]....
        /*00f8*/ 	.word	0x000006b0


	//   ....[11]....
        /*00fc*/ 	.word	0x00000710


	//   ....[12]....
        /*0100*/ 	.word	0x00000780


	//   ....[13]....
        /*0104*/ 	.word	0x000007e0


	//   ....[14]....
        /*0108*/ 	.word	0x00000850


	//   ....[15]....
        /*010c*/ 	.word	0x000008b0


	//   ....[16]....
        /*0110*/ 	.word	0x00000920


	//   ....[17]....
        /*0114*/ 	.word	0x00000980


	//   ....[18]....
        /*0118*/ 	.word	0x000009f0


	//   ....[19]....
        /*011c*/ 	.word	0x00000a50


	//----- nvinfo : EIATTR_VRC_CTA_INIT_COUNT
	.align		4
.L_145:
        /*0120*/ 	.byte	0x02, 0x4a
	.zero		1
	.zero		1


	//----- nvinfo : EIATTR_EXIT_INSTR_OFFSETS
	.align		4
        /*0124*/ 	.byte	0x04, 0x1c
        /*0126*/ 	.short	(.L_147 - .L_146)


	//   ....[0]....
.L_146:
        /*0128*/ 	.word	0x000001d0


	//   ....[1]....
        /*012c*/ 	.word	0x00000650


	//----- nvinfo : EIATTR_MAX_THREADS
	.align		4
.L_147:
        /*0130*/ 	.byte	0x04, 0x05
        /*0132*/ 	.short	(.L_149 - .L_148)
.L_148:
        /*0134*/ 	.word	0x00000400
        /*0138*/ 	.word	0x00000001
        /*013c*/ 	.word	0x00000001


	//----- nvinfo : EIATTR_CRS_STACK_SIZE
	.align		4
.L_149:
        /*0140*/ 	.byte	0x04, 0x1e
        /*0142*/ 	.short	(.L_151 - .L_150)
.L_150:
        /*0144*/ 	.word	0x00000000


	//----- nvinfo : EIATTR_CBANK_PARAM_SIZE
	.align		4
.L_151:
        /*0148*/ 	.byte	0x03, 0x19
        /*014a*/ 	.short	0x0028


	//----- nvinfo : EIATTR_PARAM_CBANK
	.align		4
        /*014c*/ 	.byte	0x04, 0x0a
        /*014e*/ 	.short	(.L_153 - .L_152)
	.align		4
.L_152:
        /*0150*/ 	.word	index@(.nv.constant0._cupy_channelizer_32x32_float64_complex128)
        /*0154*/ 	.short	0x0380
        /*0156*/ 	.short	0x0028


	//----- nvinfo : EIATTR_SW_WAR
	.align		4
.L_153:
        /*0158*/ 	.byte	0x04, 0x36
        /*015a*/ 	.short	(.L_155 - .L_154)
.L_154:
        /*015c*/ 	.word	0x00000008
.L_155:


//--------------------- .nv.info._cupy_channelizer_32x32_complex64_complex64 --------------------------
	.section	.nv.info._cupy_channelizer_32x32_complex64_complex64,"",@"SHT_CUDA_INFO"
	.sectionflags	@""
	.align	4


	//----- nvinfo : EIATTR_CUDA_API_VERSION
	.align		4
        /*0000*/ 	.byte	0x04, 0x37
        /*0002*/ 	.short	(.L_157 - .L_156)
.L_156:
        /*0004*/ 	.word	0x00000082


	//----- nvinfo : EIATTR_KPARAM_INFO
	.align		4
.L_157:
        /*0008*/ 	.byte	0x04, 0x17
        /*000a*/ 	.short	(.L_159 - .L_158)
.L_158:
        /*000c*/ 	.word	0x00000000
        /*0010*/ 	.short	0x0005
        /*0012*/ 	.short	0x0020
        /*0014*/ 	.byte	0x00, 0xf5, 0x21, 0x00


	//----- nvinfo : EIATTR_KPARAM_INFO
	.align		4
.L_159:
        /*0018*/ 	.byte	0x04, 0x17
        /*001a*/ 	.short	(.L_161 - .L_160)
.L_160:
        /*001c*/ 	.word	0x00000000
        /*0020*/ 	.short	0x0004
        /*0022*/ 	.short	0x0018
        /*0024*/ 	.byte	0x00, 0xf5, 0x21, 0x00


	//----- nvinfo : EIATTR_KPARAM_INFO
	.align		4
.L_161:
        /*0028*/ 	.byte	0x04, 0x17
        /*002a*/ 	.short	(.L_163 - .L_162)
.L_162:
        /*002c*/ 	.word	0x00000000
        /*0030*/ 	.short	0x0003
        /*0032*/ 	.short	0x0010
        /*0034*/ 	.byte	0x00, 0xf5, 0x21, 0x00


	//----- nvinfo : EIATTR_KPARAM_INFO
	.align		4
.L_163:
        /*0038*/ 	.byte	0x04, 0x17
        /*003a*/ 	.short	(.L_165 - .L_164)
.L_164:
        /*003c*/ 	.word	0x00000000
        /*0040*/ 	.short	0x0002
        /*0042*/ 	.short	0x0008
        /*0044*/ 	.byte	0x00, 0xf0, 0x11, 0x00


	//----- nvinfo : EIATTR_KPARAM_INFO
	.align		4
.L_165:
        /*0048*/ 	.byte	0x04, 0x17
        /*004a*/ 	.short	(.L_167 - .L_166)
.L_166:
        /*004c*/ 	.word	0x00000000
        /*0050*/ 	.short	0x0001
        /*0052*/ 	.short	0x0004
        /*0054*/ 	.byte	0x00, 0xf0, 0x11, 0x00


	//----- nvinfo : EIATTR_KPARAM_INFO
	.align		4
.L_167:
        /*0058*/ 	.byte	0x04, 0x17
        /*005a*/ 	.short	(.L_169 - .L_168)
.L_168:
        /*005c*/ 	.word	0x00000000
        /*0060*/ 	.short	0x0000
        /*0062*/ 	.short	0x0000
        /*0064*/ 	.byte	0x00, 0xf0, 0x11, 0x00


	//----- nvinfo : EIATTR_SPARSE_MMA_MASK
	.align		4
.L_169:
        /*0068*/ 	.byte	0x03, 0x50
        /*006a*/ 	.short	0x0000


	//----- nvinfo : EIATTR_MAXREG_COUNT
	.align		4
        /*006c*/ 	.byte	0x03, 0x1b
        /*006e*/ 	.short	0x0040


	//----- nvinfo : EIATTR_NUM_BARRIERS
	.align		4
        /*0070*/ 	.byte	0x02, 0x4c
        /*0072*/ 	.byte	0x01
	.zero		1


	//----- nvinfo : EIATTR_MERCURY_ISA_VERSION
	.align		4
        /*0074*/ 	.byte	0x03, 0x5f
        /*0076*/ 	.short	0x0101


	//----- nvinfo : EIATTR_COOP_GROUP_MASK_REGIDS
	.align		4
        /*0078*/ 	.byte	0x04, 0x29
        /*007a*/ 	.short	(.L_171 - .L_170)


	//   ....[0]....
.L_170:
        /*007c*/ 	.word	0xffffffff


	//   ....[1]....
        /*0080*/ 	.word	0xffffffff


	//   ....[2]....
        /*0084*/ 	.word	0xffffffff


	//   ....[3]....
        /*0088*/ 	.word	0xffffffff


	//   ....[4]....
        /*008c*/ 	.word	0xffffffff


	//   ....[5]....
        /*0090*/ 	.word	0xffffffff


	//   ....[6]....
        /*0094*/ 	.word	0xffffffff


	//   ....[7]....
        /*0098*/ 	.word	0xffffffff


	//   ....[8]....
        /*009c*/ 	.word	0xffffffff


	//   ....[9]....
        /*00a0*/ 	.word	0xffffffff


	//   ....[10]....
        /*00a4*/ 	.word	0x05000014


	//   ....[11]....
        /*00a8*/ 	.word	0x05000014


	//   ....[12]....
        /*00ac*/ 	.word	0x05000014


	//   ....[13]....
        /*00b0*/ 	.word	0x05000014


	//   ....[14]....
        /*00b4*/ 	.word	0x05000014


	//   ....[15]....
        /*00b8*/ 	.word	0x05000014


	//   ....[16]....
        /*00bc*/ 	.word	0x05000014


	//   ....[17]....
        /*00c0*/ 	.word	0x05000014


	//   ....[18]....
        /*00c4*/ 	.word	0x05000014


	//   ....[19]....
        /*00c8*/ 	.word	0x05000014


	//----- nvinfo : EIATTR_COOP_GROUP_INSTR_OFFSETS
	.align		4
.L_171:
        /*00cc*/ 	.byte	0x04, 0x28
        /*00ce*/ 	.short	(.L_173 - .L_172)


	//   ....[0]....
.L_172:
        /*00d0*/ 	.word	0x00000540


	//   ....[1]....
        /*00d4*/ 	.word	0x00000550


	//   ....[2]....
        /*00d8*/ 	.word	0x00000580


	//   ....[3]....
        /*00dc*/ 	.word	0x00000590


	//   ....[4]....
        /*00e0*/ 	.word	0x000005c0


	//   ....[5]....
        /*00e4*/ 	.word	0x000005d0


	//   ....[6]....
        /*00e8*/ 	.word	0x00000600


	//   ....[7]....
        /*00ec*/ 	.word	0x00000610


	//   ....[8]....
        /*00f0*/ 	.word	0x00000640


	//   ....[9]....
        /*00f4*/ 	.word	0x00000650


	//   ....[10]....
        /*00f8*/ 	.word	0x00000760


	//   ....[11]....
        /*00fc*/ 	.word	0x000007c0


	//   ....[12]....
        /*0100*/ 	.word	0x00000830


	//   ....[13]....
        /*0104*/ 	.word	0x000008a0


	//   ....[14]....
        /*0108*/ 	.word	0x00000900


	//   ....[15]....
        /*010c*/ 	.word	0x00000970


	//   ....[16]....
        /*0110*/ 	.word	0x000009e0


	//   ....[17]....
        /*0114*/ 	.word	0x00000a50


	//   ....[18]....
        /*0118*/ 	.word	0x00000ac0


	//   ....[19]....
        /*011c*/ 	.word	0x00000b30


	//----- nvinfo : EIATTR_VRC_CTA_INIT_COUNT
	.align		4
.L_173:
        /*0120*/ 	.byte	0x02, 0x4a
	.zero		1
	.zero		1


	//----- nvinfo : EIATTR_EXIT_INSTR_OFFSETS
	.align		4
        /*0124*/ 	.byte	0x04, 0x1c
        /*0126*/ 	.short	(.L_175 - .L_174)


	//   ....[0]....
.L_174:
        /*0128*/ 	.word	0x000001f0


	//   ....[1]....
        /*012c*/ 	.word	0x00000700


	//----- nvinfo : EIATTR_MAX_THREADS
	.align		4
.L_175:
        /*0130*/ 	.byte	0x04, 0x05
        /*0132*/ 	.short	(.L_177 - .L_176)
.L_176:
        /*0134*/ 	.word	0x00000400
        /*0138*/ 	.word	0x00000001
        /*013c*/ 	.word	0x00000001


	//----- nvinfo : EIATTR_CRS_STACK_SIZE
	.align		4
.L_177:
        /*0140*/ 	.byte	0x04, 0x1e
        /*0142*/ 	.short	(.L_179 - .L_178)
.L_178:
        /*0144*/ 	.word	0x00000000


	//----- nvinfo : EIATTR_CBANK_PARAM_SIZE
	.align		4
.L_179:
        /*0148*/ 	.byte	0x03, 0x19
        /*014a*/ 	.short	0x0028


	//----- nvinfo : EIATTR_PARAM_CBANK
	.align		4
        /*014c*/ 	.byte	0x04, 0x0a
        /*014e*/ 	.short	(.L_181 - .L_180)
	.align		4
.L_180:
        /*0150*/ 	.word	index@(.nv.constant0._cupy_channelizer_32x32_complex64_complex64)
        /*0154*/ 	.short	0x0380
        /*0156*/ 	.short	0x0028


	//----- nvinfo : EIATTR_SW_WAR
	.align		4
.L_181:
        /*0158*/ 	.byte	0x04, 0x36
        /*015a*/ 	.short	(.L_183 - .L_182)
.L_182:
        /*015c*/ 	.word	0x00000008
.L_183:


//--------------------- .nv.info._cupy_channelizer_32x32_float32_complex64 --------------------------
	.section	.nv.info._cupy_channelizer_32x32_float32_complex64,"",@"SHT_CUDA_INFO"
	.sectionflags	@""
	.align	4


	//----- nvinfo : EIATTR_CUDA_API_VERSION
	.align		4
        /*0000*/ 	.byte	0x04, 0x37
        /*0002*/ 	.short	(.L_185 - .L_184)
.L_184:
        /*0004*/ 	.word	0x00000082


	//----- nvinfo : EIATTR_KPARAM_INFO
	.align		4
.L_185:
        /*0008*/ 	.byte	0x04, 0x17
        /*000a*/ 	.short	(.L_187 - .L_186)
.L_186:
        /*000c*/ 	.word	0x00000000
        /*0010*/ 	.short	0x0005
        /*0012*/ 	.short	0x0020
        /*0014*/ 	.byte	0x00, 0xf5, 0x21, 0x00


	//----- nvinfo : EIATTR_KPARAM_INFO
	.align		4
.L_187:
        /*0018*/ 	.byte	0x04, 0x17
        /*001a*/ 	.short	(.L_189 - .L_188)
.L_188:
        /*001c*/ 	.word	0x00000000
        /*0020*/ 	.short	0x0004
        /*0022*/ 	.short	0x0018
        /*0024*/ 	.byte	0x00, 0xf5, 0x21, 0x00


	//----- nvinfo : EIATTR_KPARAM_INFO
	.align		4
.L_189:
        /*0028*/ 	.byte	0x04, 0x17
        /*002a*/ 	.short	(.L_191 - .L_190)
.L_190:
        /*002c*/ 	.word	0x00000000
        /*0030*/ 	.short	0x0003
        /*0032*/ 	.short	0x0010
        /*0034*/ 	.byte	0x00, 0xf5, 0x21, 0x00


	//----- nvinfo : EIATTR_KPARAM_INFO
	.align		4
.L_191:
        /*0038*/ 	.byte	0x04, 0x17
        /*003a*/ 	.short	(.L_193 - .L_192)
.L_192:
        /*003c*/ 	.word	0x00000000
        /*0040*/ 	.short	0x0002
        /*0042*/ 	.short	0x0008
        /*0044*/ 	.byte	0x00, 0xf0, 0x11, 0x00


	//----- nvinfo : EIATTR_KPARAM_INFO
	.align		4
.L_193:
        /*0048*/ 	.byte	0x04, 0x17
        /*004a*/ 	.short	(.L_195 - .L_194)
.L_194:
        /*004c*/ 	.word	0x00000000
        /*0050*/ 	.short	0x0001
        /*0052*/ 	.short	0x0004
        /*0054*/ 	.byte	0x00, 0xf0, 0x11, 0x00


	//----- nvinfo : EIATTR_KPARAM_INFO
	.align		4
.L_195:
        /*0058*/ 	.byte	0x04, 0x17
        /*005a*/ 	.short	(.L_197 - .L_196)
.L_196:
        /*005c*/ 	.word	0x00000000
        /*0060*/ 	.short	0x0000
        /*0062*/ 	.short	0x0000
        /*0064*/ 	.byte	0x00, 0xf0, 0x11, 0x00


	//----- nvinfo : EIATTR_SPARSE_MMA_MASK
	.align		4
.L_197:
        /*0068*/ 	.byte	0x03, 0x50
        /*006a*/ 	.short	0x0000


	//----- nvinfo : EIATTR_MAXREG_COUNT
	.align		4
        /*006c*/ 	.byte	0x03, 0x1b
        /*006e*/ 	.short	0x0040


	//----- nvinfo : EIATTR_NUM_BARRIERS
	.align		4
        /*0070*/ 	.byte	0x02, 0x4c
        /*0072*/ 	.byte	0x01
	.zero		1


	//----- nvinfo : EIATTR_MERCURY_ISA_VERSION
	.align		4
        /*0074*/ 	.byte	0x03, 0x5f
        /*0076*/ 	.short	0x0101


	//----- nvinfo : EIATTR_COOP_GROUP_MASK_REGIDS
	.align		4
        /*0078*/ 	.byte	0x04, 0x29
        /*007a*/ 	.short	(.L_199 - .L_198)


	//   ....[0]....
.L_198:
        /*007c*/ 	.word	0xffffffff


	//   ....[1]....
        /*0080*/ 	.word	0xffffffff


	//   ....[2]....
        /*0084*/ 	.word	0xffffffff


	//   ....[3]....
        /*0088*/ 	.word	0xffffffff


	//   ....[4]....
        /*008c*/ 	.word	0xffffffff


	//   ....[5]....
        /*0090*/ 	.word	0x05000017


	//   ....[6]....
        /*0094*/ 	.word	0x05000017


	//   ....[7]....
        /*0098*/ 	.word	0x05000017


	//   ....[8]....
        /*009c*/ 	.word	0x05000017


	//   ....[9]....
        /*00a0*/ 	.word	0x05000017


	//----- nvinfo : EIATTR_COOP_GROUP_INSTR_OFFSETS
	.align		4
.L_199:
        /*00a4*/ 	.byte	0x04, 0x28
        /*00a6*/ 	.short	(.L_201 - .L_200)


	//   ....[0]....
.L_200:
        /*00a8*/ 	.word	0x000004d0


	//   ....[1]....
        /*00ac*/ 	.word	0x000004f0


	//   ....[2]....
        /*00b0*/ 	.word	0x00000510


	//   ....[3]....
        /*00b4*/ 	.word	0x00000530


	//   ....[4]....
        /*00b8*/ 	.word	0x00000550


	//   ....[5]....
        /*00bc*/ 	.word	0x00000650


	//   ....[6]....
        /*00c0*/ 	.word	0x000006c0


	//   ....[7]....
        /*00c4*/ 	.word	0x00000730


	//   ....[8]....
        /*00c8*/ 	.word	0x000007a0


	//   ....[9]....
        /*00cc*/ 	.word	0x00000810


	//----- nvinfo : EIATTR_VRC_CTA_INIT_COUNT
	.align		4
.L_201:
        /*00d0*/ 	.byte	0x02, 0x4a
	.zero		1
	.zero		1


	//----- nvinfo : EIATTR_EXIT_INSTR_OFFSETS
	.align		4
        /*00d4*/ 	.byte	0x04, 0x1c
        /*00d6*/ 	.short	(.L_203 - .L_202)


	//   ....[0]....
.L_202:
        /*00d8*/ 	.word	0x000001d0


	//   ....[1]....
        /*00dc*/ 	.word	0x00000600


	//----- nvinfo : EIATTR_MAX_THREADS
	.align		4
.L_203:
        /*00e0*/ 	.byte	0x04, 0x05
        /*00e2*/ 	.short	(.L_205 - .L_204)
.L_204:
        /*00e4*/ 	.word	0x00000400
        /*00e8*/ 	.word	0x00000001
        /*00ec*/ 	.word	0x00000001


	//----- nvinfo : EIATTR_CRS_STACK_SIZE
	.align		4
.L_205:
        /*00f0*/ 	.byte	0x04, 0x1e
        /*00f2*/ 	.short	(.L_207 - .L_206)
.L_206:
        /*00f4*/ 	.word	0x00000000


	//----- nvinfo : EIATTR_CBANK_PARAM_SIZE
	.align		4
.L_207:
        /*00f8*/ 	.byte	0x03, 0x19
        /*00fa*/ 	.short	0x0028


	//----- nvinfo : EIATTR_PARAM_CBANK
	.align		4
        /*00fc*/ 	.byte	0x04, 0x0a
        /*00fe*/ 	.short	(.L_209 - .L_208)
	.align		4
.L_208:
        /*0100*/ 	.word	index@(.nv.constant0._cupy_channelizer_32x32_float32_complex64)
        /*0104*/ 	.short	0x0380
        /*0106*/ 	.short	0x0028


	//----- nvinfo : EIATTR_SW_WAR
	.align		4
.L_209:
        /*0108*/ 	.byte	0x04, 0x36
        /*010a*/ 	.short	(.L_211 - .L_210)
.L_210:
        /*010c*/ 	.word	0x00000008
.L_211:


//--------------------- .nv.info._cupy_channelizer_16x16_complex128_complex128 --------------------------
	.section	.nv.info._cupy_channelizer_16x16_complex128_complex128,"",@"SHT_CUDA_INFO"
	.sectionflags	@""
	.align	4


	//----- nvinfo : EIATTR_CUDA_API_VERSION
	.align		4
        /*0000*/ 	.byte	0x04, 0x37
        /*0002*/ 	.short	(.L_213 - .L_212)
.L_212:
        /*0004*/ 	.word	0x00000082


	//----- nvinfo : EIATTR_KPARAM_INFO
	.align		4
.L_213:
        /*0008*/ 	.byte	0x04, 0x17
        /*000a*/ 	.short	(.L_215 - .L_214)
.L_214:
        /*000c*/ 	.word	0x00000000
        /*0010*/ 	.short	0x0005
        /*0012*/ 	.short	0x0020
        /*0014*/ 	.byte	0x00, 0xf5, 0x21, 0x00


	//----- nvinfo : EIATTR_KPARAM_INFO
	.align		4
.L_215:
        /*0018*/ 	.byte	0x04, 0x17
        /*001a*/ 	.short	(.L_217 - .L_216)
.L_216:
        /*001c*/ 	.word	0x00000000
        /*0020*/ 	.short	0x0004
        /*0022*/ 	.short	0x0018
        /*0024*/ 	.byte	0x00, 0xf5, 0x21, 0x00


	//----- nvinfo : EIATTR_KPARAM_INFO
	.align		4
.L_217:
        /*0028*/ 	.byte	0x04, 0x17
        /*002a*/ 	.short	(.L_219 - .L_218)
.L_218:
        /*002c*/ 	.word	0x00000000
        /*0030*/ 	.short	0x0003
        /*0032*/ 	.short	0x0010
        /*0034*/ 	.byte	0x00, 0xf5, 0x21, 0x00


	//----- nvinfo : EIATTR_KPARAM_INFO
	.align		4
.L_219:
        /*0038*/ 	.byte	0x04, 0x17
        /*003a*/ 	.short	(.L_221 - .L_220)
.L_220:
        /*003c*/ 	.word	0x00000000
        /*0040*/ 	.short	0x0002
        /*0042*/ 	.short	0x0008
        /*0044*/ 	.byte	0x00, 0xf0, 0x11, 0x00


	//----- nvinfo : EIATTR_KPARAM_INFO
	.align		4
.L_221:
        /*0048*/ 	.byte	0x04, 0x17
        /*004a*/ 	.short	(.L_223 - .L_222)
.L_222:
        /*004c*/ 	.word	0x00000000
        /*0050*/ 	.short	0x0001
        /*0052*/ 	.short	0x0004
        /*0054*/ 	.byte	0x00, 0xf0, 0x11, 0x00


	//----- nvinfo : EIATTR_KPARAM_INFO
	.align		4
.L_223:
        /*0058*/ 	.byte	0x04, 0x17
        /*005a*/ 	.short	(.L_225 - .L_224)
.L_224:
        /*005c*/ 	.word	0x00000000
        /*0060*/ 	.short	0x0000
        /*0062*/ 	.short	0x0000
        /*0064*/ 	.byte	0x00, 0xf0, 0x11, 0x00


	//----- nvinfo : EIATTR_SPARSE_MMA_MASK
	.align		4
.L_225:
        /*0068*/ 	.byte	0x03, 0x50
        /*006a*/ 	.short	0x0000


	//----- nvinfo : EIATTR_MAXREG_COUNT
	.align		4
        /*006c*/ 	.byte	0x03, 0x1b
        /*006e*/ 	.short	0x00ff


	//----- nvinfo : EIATTR_NUM_BARRIERS
	.align		4
        /*0070*/ 	.byte	0x02, 0x4c
        /*0072*/ 	.byte	0x01
	.zero		1


	//----- nvinfo : EIATTR_MERCURY_ISA_VERSION
	.align		4
        /*0074*/ 	.byte	0x03, 0x5f
        /*0076*/ 	.short	0x0101


	//----- nvinfo : EIATTR_INT_WARP_WIDE_INSTR_OFFSETS
	.align		4
        /*0078*/ 	.byte	0x04, 0x31
        /*007a*/ 	.short	(.L_227 - .L_226)


	//   ....[0]....
.L_226:
        /*007c*/ 	.word	0x000004e0


	//   ....[1]....
        /*0080*/ 	.word	0x00000520


	//   ....[2]....
        /*0084*/ 	.word	0x00000530


	//----- nvinfo : EIATTR_COOP_GROUP_MASK_REGIDS
	.align		4
.L_227:
        /*0088*/ 	.byte	0x04, 0x29
        /*008a*/ 	.short	(.L_229 - .L_228)


	//   ....[0]....
.L_228:
        /*008c*/ 	.word	0x05000019


	//   ....[1]....
        /*0090*/ 	.word	0x05000019


	//   ....[2]....
        /*0094*/ 	.word	0x05000019


	//   ....[3]....
        /*0098*/ 	.word	0x05000019


	//   ....[4]....
        /*009c*/ 	.word	0x05000019


	//   ....[5]....
        /*00a0*/ 	.word	0x05000019


	//   ....[6]....
        /*00a4*/ 	.word	0x05000019


	//   ....[7]....
        /*00a8*/ 	.word	0x05000019


	//   ....[8]....
        /*00ac*/ 	.word	0x05000019


	//   ....[9]....
        /*00b0*/ 	.word	0x05000019


	//   ....[10]....
        /*00b4*/ 	.word	0x05000019


	//   ....[11]....
        /*00b8*/ 	.word	0x05000019


	//   ....[12]....
        /*00bc*/ 	.word	0x05000019


	//   ....[13]....
        /*00c0*/ 	.word	0x05000019


	//   ....[14]....
        /*00c4*/ 	.word	0x05000019


	//   ....[15]....
        /*00c8*/ 	.word	0x05000019


	//   ....[16]....
        /*00cc*/ 	.word	0x05000019


	//   ....[17]....
        /*00d0*/ 	.word	0x05000019


	//   ....[18]....
        /*00d4*/ 	.word	0x05000019


	//   ....[19]....
        /*00d8*/ 	.word	0x05000019


	//   ....[20]....
        /*00dc*/ 	.word	0x05000019


	//   ....[21]....
        /*00e0*/ 	.word	0x05000019


	//   ....[22]....
        /*00e4*/ 	.word	0x05000019


	//   ....[23]....
        /*00e8*/ 	.word	0x05000019


	//   ....[24]....
        /*00ec*/ 	.word	0x05000019


	//   ....[25]....
        /*00f0*/ 	.word	0x05000019


	//   ....[26]....
        /*00f4*/ 	.word	0x05000019


	//   ....[27]....
        /*00f8*/ 	.word	0x05000019


	//   ....[28]....
        /*00fc*/ 	.word	0x05000019


	//   ....[29]....
        /*0100*/ 	.word	0x05000019


	//   ....[30]....
        /*0104*/ 	.word	0x05000019


	//   ....[31]....
        /*0108*/ 	.word	0x05000019


	//----- nvinfo : EIATTR_COOP_GROUP_INSTR_OFFSETS
	.align		4
.L_229:
        /*010c*/ 	.byte	0x04, 0x28
        /*010e*/ 	.short	(.L_231 - .L_230)


	//   ....[0]....
.L_230:
        /*0110*/ 	.word	0x000005a0


	//   ....[1]....
        /*0114*/ 	.word	0x000005b0


	//   ....[2]....
        /*0118*/ 	.word	0x000005c0


	//   ....[3]....
        /*011c*/ 	.word	0x000005d0


	//   ....[4]....
        /*0120*/ 	.word	0x000005f0


	//   ....[5]....
        /*0124*/ 	.word	0x00000610


	//   ....[6]....
        /*0128*/ 	.word	0x00000620


	//   ....[7]....
        /*012c*/ 	.word	0x00000630


	//   ....[8]....
        /*0130*/ 	.word	0x00000670


	//   ....[9]....
        /*0134*/ 	.word	0x00000680


	//   ....[10]....
        /*0138*/ 	.word	0x00000690


	//   ....[11]....
        /*013c*/ 	.word	0x000006a0


	//   ....[12]....
        /*0140*/ 	.word	0x000006e0


	//   ....[13]....
        /*0144*/ 	.word	0x000006f0


	//   ....[14]....
        /*0148*/ 	.word	0x00000700


	//   ....[15]....
        /*014c*/ 	.word	0x00000710


	//   ....[16]....
        /*0150*/ 	.word	0x00000870


	//   ....[17]....
        /*0154*/ 	.word	0x00000900


	//   ....[18]....
        /*0158*/ 	.word	0x000009a0


	//   ....[19]....
        /*015c*/ 	.word	0x00000a30


	//   ....[20]....
        /*0160*/ 	.word	0x00000ad0


	//   ....[21]....
        /*0164*/ 	.word	0x00000b60


	//   ....[22]....
        /*0168*/ 	.word	0x00000c00


	//   ....[23]....
        /*016c*/ 	.word	0x00000c90


	//   ....[24]....
        /*0170*/ 	.word	0x00000d30


	//   ....[25]....
        /*0174*/ 	.word	0x00000dc0


	//   ....[26]....
        /*0178*/ 	.word	0x00000e60


	//   ....[27]....
        /*017c*/ 	.word	0x00000ef0


	//   ....[28]....
        /*0180*/ 	.word	0x00000f90


	//   ....[29]....
        /*0184*/ 	.word	0x00001020


	//   ....[30]....
        /*0188*/ 	.word	0x000010c0


	//   ....[31]....
        /*018c*/ 	.word	0x00001150


	//----- nvinfo : EIATTR_VRC_CTA_INIT_COUNT
	.align		4
.L_231:
        /*0190*/ 	.byte	0x02, 0x4a
	.zero		1
	.zero		1


	//----- nvinfo : EIATTR_EXIT_INSTR_OFFSETS
	.align		4
        /*0194*/ 	.byte	0x04, 0x1c
        /*0196*/ 	.short	(.L_233 - .L_232)


	//   ....[0]....
.L_232:
        /*0198*/ 	.word	0x000001e0


	//   ....[1]....
        /*019c*/ 	.word	0x00000810


	//----- nvinfo : EIATTR_MAX_THREADS
	.align		4
.L_233:
        /*01a0*/ 	.byte	0x04, 0x05
        /*01a2*/ 	.short	(.L_235 - .L_234)
.L_234:
        /*01a4*/ 	.word	0x00000100
        /*01a8*/ 	.word	0x00000001
        /*01ac*/ 	.word	0x00000001


	//----- nvinfo : EIATTR_CRS_STACK_SIZE
	.align		4
.L_235:
        /*01b0*/ 	.byte	0x04, 0x1e
        /*01b2*/ 	.short	(.L_237 - .L_236)
.L_236:
        /*01b4*/ 	.word	0x00000000


	//----- nvinfo : EIATTR_CBANK_PARAM_SIZE
	.align		4
.L_237:
        /*01b8*/ 	.byte	0x03, 0x19
        /*01ba*/ 	.short	0x0028


	//----- nvinfo : EIATTR_PARAM_CBANK
	.align		4
        /*01bc*/ 	.byte	0x04, 0x0a
        /*01be*/ 	.short	(.L_239 - .L_238)
	.align		4
.L_238:
        /*01c0*/ 	.word	index@(.nv.constant0._cupy_channelizer_16x16_complex128_complex128)
        /*01c4*/ 	.short	0x0380
        /*01c6*/ 	.short	0x0028


	//----- nvinfo : EIATTR_SW_WAR
	.align		4
.L_239:
        /*01c8*/ 	.byte	0x04, 0x36
        /*01ca*/ 	.short	(.L_241 - .L_240)
.L_240:
        /*01cc*/ 	.word	0x00000008
.L_241:


//--------------------- .nv.info._cupy_channelizer_16x16_float64_complex128 --------------------------
	.section	.nv.info._cupy_channelizer_16x16_float64_complex128,"",@"SHT_CUDA_INFO"
	.sectionflags	@""
	.align	4


	//----- nvinfo : EIATTR_CUDA_API_VERSION
	.align		4
        /*0000*/ 	.byte	0x04, 0x37
        /*0002*/ 	.short	(.L_243 - .L_242)
.L_242:
        /*0004*/ 	.word	0x00000082


	//----- nvinfo : EIATTR_KPARAM_INFO
	.align		4
.L_243:
        /*0008*/ 	.byte	0x04, 0x17
        /*000a*/ 	.short	(.L_245 - .L_244)
.L_244:
        /*000c*/ 	.word	0x00000000
        /*0010*/ 	.short	0x0005
        /*0012*/ 	.short	0x0020
        /*0014*/ 	.byte	0x00, 0xf5, 0x21, 0x00


	//----- nvinfo : EIATTR_KPARAM_INFO
	.align		4
.L_245:
        /*0018*/ 	.byte	0x04, 0x17
        /*001a*/ 	.short	(.L_247 - .L_246)
.L_246:
        /*001c*/ 	.word	0x00000000
        /*0020*/ 	.short	0x0004
        /*0022*/ 	.short	0x0018
        /*0024*/ 	.byte	0x00, 0xf5, 0x21, 0x00


	//----- nvinfo : EIATTR_KPARAM_INFO
	.align		4
.L_247:
        /*0028*/ 	.byte	0x04, 0x17
        /*002a*/ 	.short	(.L_249 - .L_248)
.L_248:
        /*002c*/ 	.word	0x00000000
        /*0030*/ 	.short	0x0003
        /*0032*/ 	.short	0x0010
        /*0034*/ 	.byte	0x00, 0xf5, 0x21, 0x00


	//----- nvinfo : EIATTR_KPARAM_INFO
	.align		4
.L_249:
        /*0038*/ 	.byte	0x04, 0x17
        /*003a*/ 	.short	(.L_251 - .L_250)
.L_250:
        /*003c*/ 	.word	0x00000000
        /*0040*/ 	.short	0x0002
        /*0042*/ 	.short	0x0008
        /*0044*/ 	.byte	0x00, 0xf0, 0x11, 0x00


	//----- nvinfo : EIATTR_KPARAM_INFO
	.align		4
.L_251:
        /*0048*/ 	.byte	0x04, 0x17
        /*004a*/ 	.short	(.L_253 - .L_252)
.L_252:
        /*004c*/ 	.word	0x00000000
        /*0050*/ 	.short	0x0001
        /*0052*/ 	.short	0x0004
        /*0054*/ 	.byte	0x00, 0xf0, 0x11, 0x00


	//----- nvinfo : EIATTR_KPARAM_INFO
	.align		4
.L_253:
        /*0058*/ 	.byte	0x04, 0x17
        /*005a*/ 	.short	(.L_255 - .L_254)
.L_254:
        /*005c*/ 	.word	0x00000000
        /*0060*/ 	.short	0x0000
        /*0062*/ 	.short	0x0000
        /*0064*/ 	.byte	0x00, 0xf0, 0x11, 0x00


	//----- nvinfo : EIATTR_SPARSE_MMA_MASK
	.align		4
.L_255:
        /*0068*/ 	.byte	0x03, 0x50
        /*006a*/ 	.short	0x0000


	//----- nvinfo : EIATTR_MAXREG_COUNT
	.align		4
        /*006c*/ 	.byte	0x03, 0x1b
        /*006e*/ 	.short	0x00ff


	//----- nvinfo : EIATTR_NUM_BARRIERS
	.align		4
        /*0070*/ 	.byte	0x02, 0x4c
        /*0072*/ 	.byte	0x01
	.zero		1


	//----- nvinfo : EIATTR_MERCURY_ISA_VERSION
	.align		4
        /*0074*/ 	.byte	0x03, 0x5f
        /*0076*/ 	.short	0x0101


	//----- nvinfo : EIATTR_INT_WARP_WIDE_INSTR_OFFSETS
	.align		4
        /*0078*/ 	.byte	0x04, 0x31
        /*007a*/ 	.short	(.L_257 - .L_256)


	//   ....[0]....
.L_256:
        /*007c*/ 	.word	0x000004b0


	//   ....[1]....
        /*0080*/ 	.word	0x000004f0


	//   ....[2]....
        /*0084*/ 	.word	0x00000500


	//----- nvinfo : EIATTR_COOP_GROUP_MASK_REGIDS
	.align		4
.L_257:
        /*0088*/ 	.byte	0x04, 0x29
        /*008a*/ 	.short	(.L_259 - .L_258)


	//   ....[0]....
.L_258:
        /*008c*/ 	.word	0x05000015


	//   ....[1]....
        /*0090*/ 	.word	0x05000015


	//   ....[2]....
        /*0094*/ 	.word	0x05000015


	//   ....[3]....
        /*0098*/ 	.word	0x05000015


	//   ....[4]....
        /*009c*/ 	.word	0x05000015


	//   ....[5]....
        /*00a0*/ 	.word	0x05000015


	//   ....[6]....
        /*00a4*/ 	.word	0x05000015


	//   ....[7]....
        /*00a8*/ 	.word	0x05000015


	//   ....[8]....
        /*00ac*/ 	.word	0x05000015


	//   ....[9]....
        /*00b0*/ 	.word	0x05000015


	//   ....[10]....
        /*00b4*/ 	.word	0x05000015


	//   ....[11]....
        /*00b8*/ 	.word	0x05000015


	//   ....[12]....
        /*00bc*/ 	.word	0x05000015


	//   ....[13]....
        /*00c0*/ 	.word	0x05000015


	//   ....[14]....
        /*00c4*/ 	.word	0x05000015


	//   ....[15]....
        /*00c8*/ 	.word	0x05000015


	//----- nvinfo : EIATTR_COOP_GROUP_INSTR_OFFSETS
	.align		4
.L_259:
        /*00cc*/ 	.byte	0x04, 0x28
        /*00ce*/ 	.short	(.L_261 - .L_260)


	//   ....[0]....
.L_260:
        /*00d0*/ 	.word	0x00000540


	//   ....[1]....
        /*00d4*/ 	.word	0x00000550


	//   ....[2]....
        /*00d8*/ 	.word	0x00000570


	//   ....[3]....
        /*00dc*/ 	.word	0x00000580


	//   ....[4]....
        /*00e0*/ 	.word	0x000005a0


	//   ....[5]....
        /*00e4*/ 	.word	0x000005b0


	//   ....[6]....
        /*00e8*/ 	.word	0x000005d0


	//   ....[7]....
        /*00ec*/ 	.word	0x000005e0


	//   ....[8]....
        /*00f0*/ 	.word	0x00000710


	//   ....[9]....
        /*00f4*/ 	.word	0x000007a0


	//   ....[10]....
        /*00f8*/ 	.word	0x00000840


	//   ....[11]....
        /*00fc*/ 	.word	0x000008d0


	//   ....[12]....
        /*0100*/ 	.word	0x00000970


	//   ....[13]....
        /*0104*/ 	.word	0x00000a00


	//   ....[14]....
        /*0108*/ 	.word	0x00000aa0


	//   ....[15]....
        /*010c*/ 	.word	0x00000b30


	//----- nvinfo : EIATTR_VRC_CTA_INIT_COUNT
	.align		4
.L_261:
        /*0110*/ 	.byte	0x02, 0x4a
	.zero		1
	.zero		1


	//----- nvinfo : EIATTR_EXIT_INSTR_OFFSETS
	.align		4
        /*0114*/ 	.byte	0x04, 0x1c
        /*0116*/ 	.short	(.L_263 - .L_262)


	//   ....[0]....
.L_262:
        /*0118*/ 	.word	0x000001d0


	//   ....[1]....
        /*011c*/ 	.word	0x000006b0


	//----- nvinfo : EIATTR_MAX_THREADS
	.align		4
.L_263:
        /*0120*/ 	.byte	0x04, 0x05
        /*0122*/ 	.short	(.L_265 - .L_264)
.L_264:
        /*0124*/ 	.word	0x00000100
        /*0128*/ 	.word	0x00000001
        /*012c*/ 	.word	0x00000001


	//----- nvinfo : EIATTR_CRS_STACK_SIZE
	.align		4
.L_265:
        /*0130*/ 	.byte	0x04, 0x1e
        /*0132*/ 	.short	(.L_267 - .L_266)
.L_266:
        /*0134*/ 	.word	0x00000000


	//----- nvinfo : EIATTR_CBANK_PARAM_SIZE
	.align		4
.L_267:
        /*0138*/ 	.byte	0x03, 0x19
        /*013a*/ 	.short	0x0028


	//----- nvinfo : EIATTR_PARAM_CBANK
	.align		4
        /*013c*/ 	.byte	0x04, 0x0a
        /*013e*/ 	.short	(.L_269 - .L_268)
	.align		4
.L_268:
        /*0140*/ 	.word	index@(.nv.constant0._cupy_channelizer_16x16_float64_complex128)
        /*0144*/ 	.short	0x0380
        /*0146*/ 	.short	0x0028


	//----- nvinfo : EIATTR_SW_WAR
	.align		4
.L_269:
        /*0148*/ 	.byte	0x04, 0x36
        /*014a*/ 	.short	(.L_271 - .L_270)
.L_270:
        /*014c*/ 	.word	0x00000008
.L_271:


//--------------------- .nv.info._cupy_channelizer_16x16_complex64_complex64 --------------------------
	.section	.nv.info._cupy_channelizer_16x16_complex64_complex64,"",@"SHT_CUDA_INFO"
	.sectionflags	@""
	.align	4


	//----- nvinfo : EIATTR_CUDA_API_VERSION
	.align		4
        /*0000*/ 	.byte	0x04, 0x37
        /*0002*/ 	.short	(.L_273 - .L_272)
.L_272:
        /*0004*/ 	.word	0x00000082


	//----- nvinfo : EIATTR_KPARAM_INFO
	.align		4
.L_273:
        /*0008*/ 	.byte	0x04, 0x17
        /*000a*/ 	.short	(.L_275 - .L_274)
.L_274:
        /*000c*/ 	.word	0x00000000
        /*0010*/ 	.short	0x0005
        /*0012*/ 	.short	0x0020
        /*0014*/ 	.byte	0x00, 0xf5, 0x21, 0x00


	//----- nvinfo : EIATTR_KPARAM_INFO
	.align		4
.L_275:
        /*0018*/ 	.byte	0x04, 0x17
        /*001a*/ 	.short	(.L_277 - .L_276)
.L_276:
        /*001c*/ 	.word	0x00000000
        /*0020*/ 	.short	0x0004
        /*0022*/ 	.short	0x0018
        /*0024*/ 	.byte	0x00, 0xf5, 0x21, 0x00


	//----- nvinfo : EIATTR_KPARAM_INFO
	.align		4
.L_277:
        /*0028*/ 	.byte	0x04, 0x17
        /*002a*/ 	.short	(.L_279 - .L_278)
.L_278:
        /*002c*/ 	.word	0x00000000
        /*0030*/ 	.short	0x0003
        /*0032*/ 	.short	0x0010
        /*0034*/ 	.byte	0x00, 0xf5, 0x21, 0x00


	//----- nvinfo : EIATTR_KPARAM_INFO
	.align		4
.L_279:
        /*0038*/ 	.byte	0x04, 0x17
        /*003a*/ 	.short	(.L_281 - .L_280)
.L_280:
        /*003c*/ 	.word	0x00000000
        /*0040*/ 	.short	0x0002
        /*0042*/ 	.short	0x0008
        /*0044*/ 	.byte	0x00, 0xf0, 0x11, 0x00


	//----- nvinfo : EIATTR_KPARAM_INFO
	.align		4
.L_281:
        /*0048*/ 	.byte	0x04, 0x17
        /*004a*/ 	.short	(.L_283 - .L_282)
.L_282:
        /*004c*/ 	.word	0x00000000
        /*0050*/ 	.short	0x0001
        /*0052*/ 	.short	0x0004
        /*0054*/ 	.byte	0x00, 0xf0, 0x11, 0x00


	//----- nvinfo : EIATTR_KPARAM_INFO
	.align		4
.L_283:
        /*0058*/ 	.byte	0x04, 0x17
        /*005a*/ 	.short	(.L_285 - .L_284)
.L_284:
        /*005c*/ 	.word	0x00000000
        /*0060*/ 	.short	0x0000
        /*0062*/ 	.short	0x0000
        /*0064*/ 	.byte	0x00, 0xf0, 0x11, 0x00


	//----- nvinfo : EIATTR_SPARSE_MMA_MASK
	.align		4
.L_285:
        /*0068*/ 	.byte	0x03, 0x50
        /*006a*/ 	.short	0x0000


	//----- nvinfo : EIATTR_MAXREG_COUNT
	.align		4
        /*006c*/ 	.byte	0x03, 0x1b
        /*006e*/ 	.short	0x00ff


	//----- nvinfo : EIATTR_NUM_BARRIERS
	.align		4
        /*0070*/ 	.byte	0x02, 0x4c
        /*0072*/ 	.byte	0x01
	.zero		1


	//----- nvinfo : EIATTR_MERCURY_ISA_VERSION
	.align		4
        /*0074*/ 	.byte	0x03, 0x5f
        /*0076*/ 	.short	0x0101


	//----- nvinfo : EIATTR_INT_WARP_WIDE_INSTR_OFFSETS
	.align		4
        /*0078*/ 	.byte	0x04, 0x31
        /*007a*/ 	.short	(.L_287 - .L_286)


	//   ....[0]....
.L_286:
        /*007c*/ 	.word	0x000004f0


	//   ....[1]....
        /*0080*/ 	.word	0x00000530


	//   ....[2]....
        /*0084*/ 	.word	0x00000540


	//----- nvinfo : EIATTR_COOP_GROUP_MASK_REGIDS
	.align		4
.L_287:
        /*0088*/ 	.byte	0x04, 0x29
        /*008a*/ 	.short	(.L_289 - .L_288)


	//   ....[0]....
.L_288:
        /*008c*/ 	.word	0x05000014


	//   ....[1]....
        /*0090*/ 	.word	0x05000014


	//   ....[2]....
        /*0094*/ 	.word	0x05000014


	//   ....[3]....
        /*0098*/ 	.word	0x05000014


	//   ....[4]....
        /*009c*/ 	.word	0x05000014


	//   ....[5]....
        /*00a0*/ 	.word	0x05000014


	//   ....[6]....
        /*00a4*/ 	.word	0x05000014


	//   ....[7]....
        /*00a8*/ 	.word	0x05000014


	//   ....[8]....
        /*00ac*/ 	.word	0x05000014


	//   ....[9]....
        /*00b0*/ 	.word	0x05000014


	//   ....[10]....
        /*00b4*/ 	.word	0x05000014


	//   ....[11]....
        /*00b8*/ 	.word	0x05000014


	//   ....[12]....
        /*00bc*/ 	.word	0x05000014


	//   ....[13]....
        /*00c0*/ 	.word	0x05000014


	//   ....[14]....
        /*00c4*/ 	.word	0x05000014


	//   ....[15]....
        /*00c8*/ 	.word	0x05000014


	//----- nvinfo : EIATTR_COOP_GROUP_INSTR_OFFSETS
	.align		4
.L_289:
        /*00cc*/ 	.byte	0x04, 0x28
        /*00ce*/ 	.short	(.L_291 - .L_290)


	//   ....[0]....
.L_290:
        /*00d0*/ 	.word	0x000005b0


	//   ....[1]....
        /*00d4*/ 	.word	0x000005c0


	//   ....[2]....
        /*00d8*/ 	.word	0x000005f0


	//   ....[3]....
        /*00dc*/ 	.word	0x00000600


	//   ....[4]....
        /*00e0*/ 	.word	0x00000630


	//   ....[5]....
        /*00e4*/ 	.word	0x00000640


	//   ....[6]....
        /*00e8*/ 	.word	0x00000670


	//   ....[7]....
        /*00ec*/ 	.word	0x00000680


	//   ....[8]....
        /*00f0*/ 	.word	0x00000790


	//   ....[9]....
        /*00f4*/ 	.word	0x00000820


	//   ....[10]....
        /*00f8*/ 	.word	0x000008b0


	//   ....[11]....
        /*00fc*/ 	.word	0x00000940


	//   ....[12]....
        /*0100*/ 	.word	0x000009e0


	//   ....[13]....
        /*0104*/ 	.word	0x00000a80


	//   ....[14]....
        /*0108*/ 	.word	0x00000b20


	//   ....[15]....
        /*010c*/ 	.word	0x00000bc0


	//----- nvinfo : EIATTR_VRC_CTA_INIT_COUNT
	.align		4
.L_291:
        /*0110*/ 	.byte	0x02, 0x4a
	.zero		1
	.zero		1


	//----- nvinfo : EIATTR_EXIT_INSTR_OFFSETS
	.align		4
        /*0114*/ 	.byte	0x04, 0x1c
        /*0116*/ 	.short	(.L_293 - .L_292)


	//   ....[0]....
.L_292:
        /*0118*/ 	.word	0x000001f0


	//   ....[1]....
        /*011c*/ 	.word	0x00000740


	//----- nvinfo : EIATTR_MAX_THREADS
	.align		4
.L_293:
        /*0120*/ 	.byte	0x04, 0x05
        /*0122*/ 	.short	(.L_295 - .L_294)
.L_294:
        /*0124*/ 	.word	0x00000100
        /*0128*/ 	.word	0x00000001
        /*012c*/ 	.word	0x00000001


	//----- nvinfo : EIATTR_CRS_STACK_SIZE
	.align		4
.L_295:
        /*0130*/ 	.byte	0x04, 0x1e
        /*0132*/ 	.short	(.L_297 - .L_296)
.L_296:
        /*0134*/ 	.word	0x00000000


	//----- nvinfo : EIATTR_CBANK_PARAM_SIZE
	.align		4
.L_297:
        /*0138*/ 	.byte	0x03, 0x19
        /*013a*/ 	.short	0x0028


	//----- nvinfo : EIATTR_PARAM_CBANK
	.align		4
        /*013c*/ 	.byte	0x04, 0x0a
        /*013e*/ 	.short	(.L_299 - .L_298)
	.align		4
.L_298:
        /*0140*/ 	.word	index@(.nv.constant0._cupy_channelizer_16x16_complex64_complex64)
        /*0144*/ 	.short	0x0380
        /*0146*/ 	.short	0x0028


	//----- nvinfo : EIATTR_SW_WAR
	.align		4
.L_299:
        /*0148*/ 	.byte	0x04, 0x36
        /*014a*/ 	.short	(.L_301 - .L_300)
.L_300:
        /*014c*/ 	.word	0x00000008
.L_301:


//--------------------- .nv.info._cupy_channelizer_16x16_float32_complex64 --------------------------
	.section	.nv.info._cupy_channelizer_16x16_float32_complex64,"",@"SHT_CUDA_INFO"
	.sectionflags	@""
	.align	4


	//----- nvinfo : EIATTR_CUDA_API_VERSION
	.align		4
        /*0000*/ 	.byte	0x04, 0x37
        /*0002*/ 	.short	(.L_303 - .L_302)
.L_302:
        /*0004*/ 	.word	0x00000082


	//----- nvinfo : EIATTR_KPARAM_INFO
	.align		4
.L_303:
        /*0008*/ 	.byte	0x04, 0x17
        /*000a*/ 	.short	(.L_305 - .L_304)
.L_304:
        /*000c*/ 	.word	0x00000000
        /*0010*/ 	.short	0x0005
        /*0012*/ 	.short	0x0020
        /*0014*/ 	.byte	0x00, 0xf5, 0x21, 0x00


	//----- nvinfo : EIATTR_KPARAM_INFO
	.align		4
.L_305:
        /*0018*/ 	.byte	0x04, 0x17
        /*001a*/ 	.short	(.L_307 - .L_306)
.L_306:
        /*001c*/ 	.word	0x00000000
        /*0020*/ 	.short	0x0004
        /*0022*/ 	.short	0x0018
        /*0024*/ 	.byte	0x00, 0xf5, 0x21, 0x00


	//----- nvinfo : EIATTR_KPARAM_INFO
	.align		4
.L_307:
        /*0028*/ 	.byte	0x04, 0x17
        /*002a*/ 	.short	(.L_309 - .L_308)
.L_308:
        /*002c*/ 	.word	0x00000000
        /*0030*/ 	.short	0x0003
        /*0032*/ 	.short	0x0010
        /*0034*/ 	.byte	0x00, 0xf5, 0x21, 0x00


	//----- nvinfo : EIATTR_KPARAM_INFO
	.align		4
.L_309:
        /*0038*/ 	.byte	0x04, 0x17
        /*003a*/ 	.short	(.L_311 - .L_310)
.L_310:
        /*003c*/ 	.word	0x00000000
        /*0040*/ 	.short	0x0002
        /*0042*/ 	.short	0x0008
        /*0044*/ 	.byte	0x00, 0xf0, 0x11, 0x00


	//----- nvinfo : EIATTR_KPARAM_INFO
	.align		4
.L_311:
        /*0048*/ 	.byte	0x04, 0x17
        /*004a*/ 	.short	(.L_313 - .L_312)
.L_312:
        /*004c*/ 	.word	0x00000000
        /*0050*/ 	.short	0x0001
        /*0052*/ 	.short	0x0004
        /*0054*/ 	.byte	0x00, 0xf0, 0x11, 0x00


	//----- nvinfo : EIATTR_KPARAM_INFO
	.align		4
.L_313:
        /*0058*/ 	.byte	0x04, 0x17
        /*005a*/ 	.short	(.L_315 - .L_314)
.L_314:
        /*005c*/ 	.word	0x00000000
        /*0060*/ 	.short	0x0000
        /*0062*/ 	.short	0x0000
        /*0064*/ 	.byte	0x00, 0xf0, 0x11, 0x00


	//----- nvinfo : EIATTR_SPARSE_MMA_MASK
	.align		4
.L_315:
        /*0068*/ 	.byte	0x03, 0x50
        /*006a*/ 	.short	0x0000


	//----- nvinfo : EIATTR_MAXREG_COUNT
	.align		4
        /*006c*/ 	.byte	0x03, 0x1b
        /*006e*/ 	.short	0x00ff


	//----- nvinfo : EIATTR_NUM_BARRIERS
	.align		4
        /*0070*/ 	.byte	0x02, 0x4c
        /*0072*/ 	.byte	0x01
	.zero		1


	//----- nvinfo : EIATTR_MERCURY_ISA_VERSION
	.align		4
        /*0074*/ 	.byte	0x03, 0x5f
        /*0076*/ 	.short	0x0101


	//----- nvinfo : EIATTR_INT_WARP_WIDE_INSTR_OFFSETS
	.align		4
        /*0078*/ 	.byte	0x04, 0x31
        /*007a*/ 	.short	(.L_317 - .L_316)


	//   ....[0]....
.L_316:
        /*007c*/ 	.word	0x000004b0


	//   ....[1]....
        /*0080*/ 	.word	0x000004f0


	//   ....[2]....
        /*0084*/ 	.word	0x00000500


	//----- nvinfo : EIATTR_COOP_GROUP_MASK_REGIDS
	.align		4
.L_317:
        /*0088*/ 	.byte	0x04, 0x29
        /*008a*/ 	.short	(.L_319 - .L_318)


	//   ....[0]....
.L_318:
        /*008c*/ 	.word	0x05000006


	//   ....[1]....
        /*0090*/ 	.word	0x05000006


	//   ....[2]....
        /*0094*/ 	.word	0x05000006


	//   ....[3]....
        /*0098*/ 	.word	0x05000006


	//   ....[4]....
        /*009c*/ 	.word	0x05000006


	//   ....[5]....
        /*00a0*/ 	.word	0x05000006


	//   ....[6]....
        /*00a4*/ 	.word	0x05000006


	//   ....[7]....
        /*00a8*/ 	.word	0x05000006


	//----- nvinfo : EIATTR_COOP_GROUP_INSTR_OFFSETS
	.align		4
.L_319:
        /*00ac*/ 	.byte	0x04, 0x28
        /*00ae*/ 	.short	(.L_321 - .L_320)


	//   ....[0]....
.L_320:
        /*00b0*/ 	.word	0x00000540


	//   ....[1]....
        /*00b4*/ 	.word	0x00000560


	//   ....[2]....
        /*00b8*/ 	.word	0x00000580


	//   ....[3]....
        /*00bc*/ 	.word	0x000005a0


	//   ....[4]....
        /*00c0*/ 	.word	0x000006a0


	//   ....[5]....
        /*00c4*/ 	.word	0x00000730


	//   ....[6]....
        /*00c8*/ 	.word	0x000007c0


	//   ....[7]....
        /*00cc*/ 	.word	0x00000850


	//----- nvinfo : EIATTR_VRC_CTA_INIT_COUNT
	.align		4
.L_321:
        /*00d0*/ 	.byte	0x02, 0x4a
	.zero		1
	.zero		1


	//----- nvinfo : EIATTR_EXIT_INSTR_OFFSETS
	.align		4
        /*00d4*/ 	.byte	0x04, 0x1c
        /*00d6*/ 	.short	(.L_323 - .L_322)


	//   ....[0]....
.L_322:
        /*00d8*/ 	.word	0x000001d0


	//   ....[1]....
        /*00dc*/ 	.word	0x00000650


	//----- nvinfo : EIATTR_MAX_THREADS
	.align		4
.L_323:
        /*00e0*/ 	.byte	0x04, 0x05
        /*00e2*/ 	.short	(.L_325 - .L_324)
.L_324:
        /*00e4*/ 	.word	0x00000100
        /*00e8*/ 	.word	0x00000001
        /*00ec*/ 	.word	0x00000001


	//----- nvinfo : EIATTR_CRS_STACK_SIZE
	.align		4
.L_325:
        /*00f0*/ 	.byte	0x04, 0x1e
        /*00f2*/ 	.short	(.L_327 - .L_326)
.L_326:
        /*00f4*/ 	.word	0x00000000


	//----- nvinfo : EIATTR_CBANK_PARAM_SIZE
	.align		4
.L_327:
        /*00f8*/ 	.byte	0x03, 0x19
        /*00fa*/ 	.short	0x0028


	//----- nvinfo : EIATTR_PARAM_CBANK
	.align		4
        /*00fc*/ 	.byte	0x04, 0x0a
        /*00fe*/ 	.short	(.L_329 - .L_328)
	.align		4
.L_328:
        /*0100*/ 	.word	index@(.nv.constant0._cupy_channelizer_16x16_float32_complex64)
        /*0104*/ 	.short	0x0380
        /*0106*/ 	.short	0x0028


	//----- nvinfo : EIATTR_SW_WAR
	.align		4
.L_329:
        /*0108*/ 	.byte	0x04, 0x36
        /*010a*/ 	.short	(.L_331 - .L_330)
.L_330:
        /*010c*/ 	.word	0x00000008
.L_331:


//--------------------- .nv.info._cupy_channelizer_8x8_complex128_complex128 --------------------------
	.section	.nv.info._cupy_channelizer_8x8_complex128_complex128,"",@"SHT_CUDA_INFO"
	.sectionflags	@""
	.align	4


	//----- nvinfo : EIATTR_CUDA_API_VERSION
	.align		4
        /*0000*/ 	.byte	0x04, 0x37
        /*0002*/ 	.short	(.L_333 - .L_332)
.L_332:
        /*0004*/ 	.word	0x00000082


	//----- nvinfo : EIATTR_KPARAM_INFO
	.align		4
.L_333:
        /*0008*/ 	.byte	0x04, 0x17
        /*000a*/ 	.short	(.L_335 - .L_334)
.L_334:
        /*000c*/ 	.word	0x00000000
        /*0010*/ 	.short	0x0005
        /*0012*/ 	.short	0x0020
        /*0014*/ 	.byte	0x00, 0xf5, 0x21, 0x00


	//----- nvinfo : EIATTR_KPARAM_INFO
	.align		4
.L_335:
        /*0018*/ 	.byte	0x04, 0x17
        /*001a*/ 	.short	(.L_337 - .L_336)
.L_336:
        /*001c*/ 	.word	0x00000000
        /*0020*/ 	.short	0x0004
        /*0022*/ 	.short	0x0018
        /*0024*/ 	.byte	0x00, 0xf5, 0x21, 0x00


	//----- nvinfo : EIATTR_KPARAM_INFO
	.align		4
.L_337:
        /*0028*/ 	.byte	0x04, 0x17
        /*002a*/ 	.short	(.L_339 - .L_338)
.L_338:
        /*002c*/ 	.word	0x00000000
        /*0030*/ 	.short	0x0003
        /*0032*/ 	.short	0x0010
        /*0034*/ 	.byte	0x00, 0xf5, 0x21, 0x00


	//----- nvinfo : EIATTR_KPARAM_INFO
	.align		4
.L_339:
        /*0038*/ 	.byte	0x04, 0x17
        /*003a*/ 	.short	(.L_341 - .L_340)
.L_340:
        /*003c*/ 	.word	0x00000000
        /*0040*/ 	.short	0x0002
        /*0042*/ 	.short	0x0008
        /*0044*/ 	.byte	0x00, 0xf0, 0x11, 0x00


	//----- nvinfo : EIATTR_KPARAM_INFO
	.align		4
.L_341:
        /*0048*/ 	.byte	0x04, 0x17
        /*004a*/ 	.short	(.L_343 - .L_342)
.L_342:
        /*004c*/ 	.word	0x00000000
        /*0050*/ 	.short	0x0001
        /*0052*/ 	.short	0x0004
        /*0054*/ 	.byte	0x00, 0xf0, 0x11, 0x00


	//----- nvinfo : EIATTR_KPARAM_INFO
	.align		4
.L_343:
        /*0058*/ 	.byte	0x04, 0x17
        /*005a*/ 	.short	(.L_345 - .L_344)
.L_344:
        /*005c*/ 	.word	0x00000000
        /*0060*/ 	.short	0x0000
        /*0062*/ 	.short	0x0000
        /*0064*/ 	.byte	0x00, 0xf0, 0x11, 0x00


	//----- nvinfo : EIATTR_SPARSE_MMA_MASK
	.align		4
.L_345:
        /*0068*/ 	.byte	0x03, 0x50
        /*006a*/ 	.short	0x0000


	//----- nvinfo : EIATTR_MAXREG_COUNT
	.align		4
        /*006c*/ 	.byte	0x03, 0x1b
        /*006e*/ 	.short	0x00ff


	//----- nvinfo : EIATTR_NUM_BARRIERS
	.align		4
        /*0070*/ 	.byte	0x02, 0x4c
        /*0072*/ 	.byte	0x01
	.zero		1


	//----- nvinfo : EIATTR_MERCURY_ISA_VERSION
	.align		4
        /*0074*/ 	.byte	0x03, 0x5f
        /*0076*/ 	.short	0x0101


	//----- nvinfo : EIATTR_INT_WARP_WIDE_INSTR_OFFSETS
	.align		4
        /*0078*/ 	.byte	0x04, 0x31
        /*007a*/ 	.short	(.L_347 - .L_346)


	//   ....[0]....
.L_346:
        /*007c*/ 	.word	0x000004e0


	//   ....[1]....
        /*0080*/ 	.word	0x00000520


	//   ....[2]....
        /*0084*/ 	.word	0x00000530


	//----- nvinfo : EIATTR_COOP_GROUP_MASK_REGIDS
	.align		4
.L_347:
        /*0088*/ 	.byte	0x04, 0x29
        /*008a*/ 	.short	(.L_349 - .L_348)


	//   ....[0]....
.L_348:
        /*008c*/ 	.word	0x05000019


	//   ....[1]....
        /*0090*/ 	.word	0x05000019


	//   ....[2]....
        /*0094*/ 	.word	0x05000019


	//   ....[3]....
        /*0098*/ 	.word	0x05000019


	//   ....[4]....
        /*009c*/ 	.word	0x05000019


	//   ....[5]....
        /*00a0*/ 	.word	0x05000019


	//   ....[6]....
        /*00a4*/ 	.word	0x05000019


	//   ....[7]....
        /*00a8*/ 	.word	0x05000019


	//   ....[8]....
        /*00ac*/ 	.word	0x05000019


	//   ....[9]....
        /*00b0*/ 	.word	0x05000019


	//   ....[10]....
        /*00b4*/ 	.word	0x05000019


	//   ....[11]....
        /*00b8*/ 	.word	0x05000019


	//   ....[12]....
        /*00bc*/ 	.word	0x05000019


	//   ....[13]....
        /*00c0*/ 	.word	0x05000019


	//   ....[14]....
        /*00c4*/ 	.word	0x05000019


	//   ....[15]....
        /*00c8*/ 	.word	0x05000019


	//   ....[16]....
        /*00cc*/ 	.word	0x05000019


	//   ....[17]....
        /*00d0*/ 	.word	0x05000019


	//   ....[18]....
        /*00d4*/ 	.word	0x05000019


	//   ....[19]....
        /*00d8*/ 	.word	0x05000019


	//   ....[20]....
        /*00dc*/ 	.word	0x05000019


	//   ....[21]....
        /*00e0*/ 	.word	0x05000019


	//   ....[22]....
        /*00e4*/ 	.word	0x05000019


	//   ....[23]....
        /*00e8*/ 	.word	0x05000019


	//----- nvinfo : EIATTR_COOP_GROUP_INSTR_OFFSETS
	.align		4
.L_349:
        /*00ec*/ 	.byte	0x04, 0x28
        /*00ee*/ 	.short	(.L_351 - .L_350)


	//   ....[0]....
.L_350:
        /*00f0*/ 	.word	0x000005a0


	//   ....[1]....
        /*00f4*/ 	.word	0x000005b0


	//   ....[2]....
        /*00f8*/ 	.word	0x000005c0


	//   ....[3]....
        /*00fc*/ 	.word	0x000005d0


	//   ....[4]....
        /*0100*/ 	.word	0x000005f0


	//   ....[5]....
        /*0104*/ 	.word	0x00000610


	//   ....[6]....
        /*0108*/ 	.word	0x00000620


	//   ....[7]....
        /*010c*/ 	.word	0x00000630


	//   ....[8]....
        /*0110*/ 	.word	0x00000670


	//   ....[9]....
        /*0114*/ 	.word	0x00000690


	//   ....[10]....
        /*0118*/ 	.word	0x000006a0


	//   ....[11]....
        /*011c*/ 	.word	0x000006b0


	//   ....[12]....
        /*0120*/ 	.word	0x00000810


	//   ....[13]....
        /*0124*/ 	.word	0x000008a0


	//   ....[14]....
        /*0128*/ 	.word	0x00000940


	//   ....[15]....
        /*012c*/ 	.word	0x000009d0


	//   ....[16]....
        /*0130*/ 	.word	0x00000a70


	//   ....[17]....
        /*0134*/ 	.word	0x00000b00


	//   ....[18]....
        /*0138*/ 	.word	0x00000ba0


	//   ....[19]....
        /*013c*/ 	.word	0x00000c30


	//   ....[20]....
        /*0140*/ 	.word	0x00000cd0


	//   ....[21]....
        /*0144*/ 	.word	0x00000d60


	//   ....[22]....
        /*0148*/ 	.word	0x00000e10


	//   ....[23]....
        /*014c*/ 	.word	0x00000ea0


	//----- nvinfo : EIATTR_VRC_CTA_INIT_COUNT
	.align		4
.L_351:
        /*0150*/ 	.byte	0x02, 0x4a
	.zero		1
	.zero		1


	//----- nvinfo : EIATTR_EXIT_INSTR_OFFSETS
	.align		4
        /*0154*/ 	.byte	0x04, 0x1c
        /*0156*/ 	.short	(.L_353 - .L_352)


	//   ....[0]....
.L_352:
        /*0158*/ 	.word	0x000001e0


	//   ....[1]....
        /*015c*/ 	.word	0x000007b0


	//----- nvinfo : EIATTR_MAX_THREADS
	.align		4
.L_353:
        /*0160*/ 	.byte	0x04, 0x05
        /*0162*/ 	.short	(.L_355 - .L_354)
.L_354:
        /*0164*/ 	.word	0x00000040
        /*0168*/ 	.word	0x00000001
        /*016c*/ 	.word	0x00000001


	//----- nvinfo : EIATTR_CRS_STACK_SIZE
	.align		4
.L_355:
        /*0170*/ 	.byte	0x04, 0x1e
        /*0172*/ 	.short	(.L_357 - .L_356)
.L_356:
        /*0174*/ 	.word	0x00000000


	//----- nvinfo : EIATTR_CBANK_PARAM_SIZE
	.align		4
.L_357:
        /*0178*/ 	.byte	0x03, 0x19
        /*017a*/ 	.short	0x0028


	//----- nvinfo : EIATTR_PARAM_CBANK
	.align		4
        /*017c*/ 	.byte	0x04, 0x0a
        /*017e*/ 	.short	(.L_359 - .L_358)
	.align		4
.L_358:
        /*0180*/ 	.word	index@(.nv.constant0._cupy_channelizer_8x8_complex128_complex128)
        /*0184*/ 	.short	0x0380
        /*0186*/ 	.short	0x0028


	//----- nvinfo : EIATTR_SW_WAR
	.align		4
.L_359:
        /*0188*/ 	.byte	0x04, 0x36
        /*018a*/ 	.short	(.L_361 - .L_360)
.L_360:
        /*018c*/ 	.word	0x00000008
.L_361:


//--------------------- .nv.info._cupy_channelizer_8x8_float64_complex128 --------------------------
	.section	.nv.info._cupy_channelizer_8x8_float64_complex128,"",@"SHT_CUDA_INFO"
	.sectionflags	@""
	.align	4


	//----- nvinfo : EIATTR_CUDA_API_VERSION
	.align		4
        /*0000*/ 	.byte	0x04, 0x37
        /*0002*/ 	.short	(.L_363 - .L_362)
.L_362:
        /*0004*/ 	.word	0x00000082


	//----- nvinfo : EIATTR_KPARAM_INFO
	.align		4
.L_363:
        /*0008*/ 	.byte	0x04, 0x17
        /*000a*/ 	.short	(.L_365 - .L_364)
.L_364:
        /*000c*/ 	.word	0x00000000
        /*0010*/ 	.short	0x0005
        /*0012*/ 	.short	0x0020
        /*0014*/ 	.byte	0x00, 0xf5, 0x21, 0x00


	//----- nvinfo : EIATTR_KPARAM_INFO
	.align		4
.L_365:
        /*0018*/ 	.byte	0x04, 0x17
        /*001a*/ 	.short	(.L_367 - .L_366)
.L_366:
        /*001c*/ 	.word	0x00000000
        /*0020*/ 	.short	0x0004
        /*0022*/ 	.short	0x0018
        /*0024*/ 	.byte	0x00, 0xf5, 0x21, 0x00


	//----- nvinfo : EIATTR_KPARAM_INFO
	.align		4
.L_367:
        /*0028*/ 	.byte	0x04, 0x17
        /*002a*/ 	.short	(.L_369 - .L_368)
.L_368:
        /*002c*/ 	.word	0x00000000
        /*0030*/ 	.short	0x0003
        /*0032*/ 	.short	0x0010
        /*0034*/ 	.byte	0x00, 0xf5, 0x21, 0x00


	//----- nvinfo : EIATTR_KPARAM_INFO
	.align		4
.L_369:
        /*0038*/ 	.byte	0x04, 0x17
        /*003a*/ 	.short	(.L_371 - .L_370)
.L_370:
        /*003c*/ 	.word	0x00000000
        /*0040*/ 	.short	0x0002
        /*0042*/ 	.short	0x0008
        /*0044*/ 	.byte	0x00, 0xf0, 0x11, 0x00


	//----- nvinfo : EIATTR_KPARAM_INFO
	.align		4
.L_371:
        /*0048*/ 	.byte	0x04, 0x17
        /*004a*/ 	.short	(.L_373 - .L_372)
.L_372:
        /*004c*/ 	.word	0x00000000
        /*0050*/ 	.short	0x0001
        /*0052*/ 	.short	0x0004
        /*0054*/ 	.byte	0x00, 0xf0, 0x11, 0x00


	//----- nvinfo : EIATTR_KPARAM_INFO
	.align		4
.L_373:
        /*0058*/ 	.byte	0x04, 0x17
        /*005a*/ 	.short	(.L_375 - .L_374)
.L_374:
        /*005c*/ 	.word	0x00000000
        /*0060*/ 	.short	0x0000
        /*0062*/ 	.short	0x0000
        /*0064*/ 	.byte	0x00, 0xf0, 0x11, 0x00


	//----- nvinfo : EIATTR_SPARSE_MMA_MASK
	.align		4
.L_375:
        /*0068*/ 	.byte	0x03, 0x50
        /*006a*/ 	.short	0x0000


	//----- nvinfo : EIATTR_MAXREG_COUNT
	.align		4
        /*006c*/ 	.byte	0x03, 0x1b
        /*006e*/ 	.short	0x00ff


	//----- nvinfo : EIATTR_NUM_BARRIERS
	.align		4
        /*0070*/ 	.byte	0x02, 0x4c
        /*0072*/ 	.byte	0x01
	.zero		1


	//----- nvinfo : EIATTR_MERCURY_ISA_VERSION
	.align		4
        /*0074*/ 	.byte	0x03, 0x5f
        /*0076*/ 	.short	0x0101


	//----- nvinfo : EIATTR_INT_WARP_WIDE_INSTR_OFFSETS
	.align		4
        /*0078*/ 	.byte	0x04, 0x31
        /*007a*/ 	.short	(.L_377 - .L_376)


	//   ....[0]....
.L_376:
        /*007c*/ 	.word	0x000004b0


	//   ....[1]....
        /*0080*/ 	.word	0x000004f0


	//   ....[2]....
        /*0084*/ 	.word	0x00000500


	//----- nvinfo : EIATTR_COOP_GROUP_MASK_REGIDS
	.align		4
.L_377:
        /*0088*/ 	.byte	0x04, 0x29
        /*008a*/ 	.short	(.L_379 - .L_378)


	//   ....[0]....
.L_378:
        /*008c*/ 	.word	0x05000015


	//   ....[1]....
        /*0090*/ 	.word	0x05000015


	//   ....[2]....
        /*0094*/ 	.word	0x05000015


	//   ....[3]....
        /*0098*/ 	.word	0x05000015


	//   ....[4]....
        /*009c*/ 	.word	0x05000015


	//   ....[5]....
        /*00a0*/ 	.word	0x05000015


	//   ....[6]....
        /*00a4*/ 	.word	0x05000015


	//   ....[7]....
        /*00a8*/ 	.word	0x05000015


	//   ....[8]....
        /*00ac*/ 	.word	0x05000015


	//   ....[9]....
        /*00b0*/ 	.word	0x05000015


	//   ....[10]....
        /*00b4*/ 	.word	0x05000015


	//   ....[11]....
        /*00b8*/ 	.word	0x05000015


	//----- nvinfo : EIATTR_COOP_GROUP_INSTR_OFFSETS
	.align		4
.L_379:
        /*00bc*/ 	.byte	0x04, 0x28
        /*00be*/ 	.short	(.L_381 - .L_380)


	//   ....[0]....
.L_380:
        /*00c0*/ 	.word	0x00000540


	//   ....[1]....
        /*00c4*/ 	.word	0x00000550


	//   ....[2]....
        /*00c8*/ 	.word	0x00000570


	//   ....[3]....
        /*00cc*/ 	.word	0x00000580


	//   ....[4]....
        /*00d0*/ 	.word	0x000005a0


	//   ....[5]....
        /*00d4*/ 	.word	0x000005b0


	//   ....[6]....
        /*00d8*/ 	.word	0x000006e0


	//   ....[7]....
        /*00dc*/ 	.word	0x00000770


	//   ....[8]....
        /*00e0*/ 	.word	0x00000810


	//   ....[9]....
        /*00e4*/ 	.word	0x000008a0


	//   ....[10]....
        /*00e8*/ 	.word	0x00000940


	//   ....[11]....
        /*00ec*/ 	.word	0x000009d0


	//----- nvinfo : EIATTR_VRC_CTA_INIT_COUNT
	.align		4
.L_381:
        /*00f0*/ 	.byte	0x02, 0x4a
	.zero		1
	.zero		1


	//----- nvinfo : EIATTR_EXIT_INSTR_OFFSETS
	.align		4
        /*00f4*/ 	.byte	0x04, 0x1c
        /*00f6*/ 	.short	(.L_383 - .L_382)


	//   ....[0]....
.L_382:
        /*00f8*/ 	.word	0x000001d0


	//   ....[1]....
        /*00fc*/ 	.word	0x00000680


	//----- nvinfo : EIATTR_MAX_THREADS
	.align		4
.L_383:
        /*0100*/ 	.byte	0x04, 0x05
        /*0102*/ 	.short	(.L_385 - .L_384)
.L_384:
        /*0104*/ 	.word	0x00000040
        /*0108*/ 	.word	0x00000001
        /*010c*/ 	.word	0x00000001


	//----- nvinfo : EIATTR_CRS_STACK_SIZE
	.align		4
.L_385:
        /*0110*/ 	.byte	0x04, 0x1e
        /*0112*/ 	.short	(.L_387 - .L_386)
.L_386:
        /*0114*/ 	.word	0x00000000


	//----- nvinfo : EIATTR_CBANK_PARAM_SIZE
	.align		4
.L_387:
        /*0118*/ 	.byte	0x03, 0x19
        /*011a*/ 	.short	0x0028


	//----- nvinfo : EIATTR_PARAM_CBANK
	.align		4
        /*011c*/ 	.byte	0x04, 0x0a
        /*011e*/ 	.short	(.L_389 - .L_388)
	.align		4
.L_388:
        /*0120*/ 	.word	index@(.nv.constant0._cupy_channelizer_8x8_float64_complex128)
        /*0124*/ 	.short	0x0380
        /*0126*/ 	.short	0x0028


	//----- nvinfo : EIATTR_SW_WAR
	.align		4
.L_389:
        /*0128*/ 	.byte	0x04, 0x36
        /*012a*/ 	.short	(.L_391 - .L_390)
.L_390:
        /*012c*/ 	.word	0x00000008
.L_391:


//--------------------- .nv.info._cupy_channelizer_8x8_complex64_complex64 --------------------------
	.section	.nv.info._cupy_channelizer_8x8_complex64_complex64,"",@"SHT_CUDA_INFO"
	.sectionflags	@""
	.align	4


	//----- nvinfo : EIATTR_CUDA_API_VERSION
	.align		4
        /*0000*/ 	.byte	0x04, 0x37
        /*0002*/ 	.short	(.L_393 - .L_392)
.L_392:
        /*0004*/ 	.word	0x00000082


	//----- nvinfo : EIATTR_KPARAM_INFO
	.align		4
.L_393:
        /*0008*/ 	.byte	0x04, 0x17
        /*000a*/ 	.short	(.L_395 - .L_394)
.L_394:
        /*000c*/ 	.word	0x00000000
        /*0010*/ 	.short	0x0005
        /*0012*/ 	.short	0x0020
        /*0014*/ 	.byte	0x00, 0xf5, 0x21, 0x00


	//----- nvinfo : EIATTR_KPARAM_INFO
	.align		4
.L_395:
        /*0018*/ 	.byte	0x04, 0x17
        /*001a*/ 	.short	(.L_397 - .L_396)
.L_396:
        /*001c*/ 	.word	0x00000000
        /*0020*/ 	.short	0x0004
        /*0022*/ 	.short	0x0018
        /*0024*/ 	.byte	0x00, 0xf5, 0x21, 0x00


	//----- nvinfo : EIATTR_KPARAM_INFO
	.align		4
.L_397:
        /*0028*/ 	.byte	0x04, 0x17
        /*002a*/ 	.short	(.L_399 - .L_398)
.L_398:
        /*002c*/ 	.word	0x00000000
        /*0030*/ 	.short	0x0003
        /*0032*/ 	.short	0x0010
        /*0034*/ 	.byte	0x00, 0xf5, 0x21, 0x00


	//----- nvinfo : EIATTR_KPARAM_INFO
	.align		4
.L_399:
        /*0038*/ 	.byte	0x04, 0x17
        /*003a*/ 	.short	(.L_401 - .L_400)
.L_400:
        /*003c*/ 	.word	0x00000000
        /*0040*/ 	.short	0x0002
        /*0042*/ 	.short	0x0008
        /*0044*/ 	.byte	0x00, 0xf0, 0x11, 0x00


	//----- nvinfo : EIATTR_KPARAM_INFO
	.align		4
.L_401:
        /*0048*/ 	.byte	0x04, 0x17
        /*004a*/ 	.short	(.L_403 - .L_402)
.L_402:
        /*004c*/ 	.word	0x00000000
        /*0050*/ 	.short	0x0001
        /*0052*/ 	.short	0x0004
        /*0054*/ 	.byte	0x00, 0xf0, 0x11, 0x00


	//----- nvinfo : EIATTR_KPARAM_INFO
	.align		4
.L_403:
        /*0058*/ 	.byte	0x04, 0x17
        /*005a*/ 	.short	(.L_405 - .L_404)
.L_404:
        /*005c*/ 	.word	0x00000000
        /*0060*/ 	.short	0x0000
        /*0062*/ 	.short	0x0000
        /*0064*/ 	.byte	0x00, 0xf0, 0x11, 0x00


	//----- nvinfo : EIATTR_SPARSE_MMA_MASK
	.align		4
.L_405:
        /*0068*/ 	.byte	0x03, 0x50
        /*006a*/ 	.short	0x0000


	//----- nvinfo : EIATTR_MAXREG_COUNT
	.align		4
        /*006c*/ 	.byte	0x03, 0x1b
        /*006e*/ 	.short	0x00ff


	//----- nvinfo : EIATTR_NUM_BARRIERS
	.align		4
        /*0070*/ 	.byte	0x02, 0x4c
        /*0072*/ 	.byte	0x01
	.zero		1


	//----- nvinfo : EIATTR_MERCURY_ISA_VERSION
	.align		4
        /*0074*/ 	.byte	0x03, 0x5f
        /*0076*/ 	.short	0x0101


	//----- nvinfo : EIATTR_INT_WARP_WIDE_INSTR_OFFSETS
	.align		4
        /*0078*/ 	.byte	0x04, 0x31
        /*007a*/ 	.short	(.L_407 - .L_406)


	//   ....[0]....
.L_406:
        /*007c*/ 	.word	0x000004f0


	//   ....[1]....
        /*0080*/ 	.word	0x00000530


	//   ....[2]....
        /*0084*/ 	.word	0x00000540


	//----- nvinfo : EIATTR_COOP_GROUP_MASK_REGIDS
	.align		4
.L_407:
        /*0088*/ 	.byte	0x04, 0x29
        /*008a*/ 	.short	(.L_409 - .L_408)


	//   ....[0]....
.L_408:
        /*008c*/ 	.word	0x05000014


	//   ....[1]....
        /*0090*/ 	.word	0x05000014


	//   ....[2]....
        /*0094*/ 	.word	0x05000014


	//   ....[3]....
        /*0098*/ 	.word	0x05000014


	//   ....[4]....
        /*009c*/ 	.word	0x05000014


	//   ....[5]....
        /*00a0*/ 	.word	0x05000014


	//   ....[6]....
        /*00a4*/ 	.word	0x05000014


	//   ....[7]....
        /*00a8*/ 	.word	0x05000014


	//   ....[8]....
        /*00ac*/ 	.word	0x05000014


	//   ....[9]....
        /*00b0*/ 	.word	0x05000014


	//   ....[10]....
        /*00b4*/ 	.word	0x05000014


	//   ....[11]....
        /*00b8*/ 	.word	0x05000014


	//----- nvinfo : EIATTR_COOP_GROUP_INSTR_OFFSETS
	.align		4
.L_409:
        /*00bc*/ 	.byte	0x04, 0x28
        /*00be*/ 	.short	(.L_411 - .L_410)


	//   ....[0]....
.L_410:
        /*00c0*/ 	.word	0x000005b0


	//   ....[1]....
        /*00c4*/ 	.word	0x000005c0


	//   ....[2]....
        /*00c8*/ 	.word	0x000005f0


	//   ....[3]....
        /*00cc*/ 	.word	0x00000600


	//   ....[4]....
        /*00d0*/ 	.word	0x00000630


	//   ....[5]....
        /*00d4*/ 	.word	0x00000640


	//   ....[6]....
        /*00d8*/ 	.word	0x00000740


	//   ....[7]....
        /*00dc*/ 	.word	0x000007e0


	//   ....[8]....
        /*00e0*/ 	.word	0x00000880


	//   ....[9]....
        /*00e4*/ 	.word	0x00000920


	//   ....[10]....
        /*00e8*/ 	.word	0x000009b0


	//   ....[11]....
        /*00ec*/ 	.word	0x00000a40


	//----- nvinfo : EIATTR_VRC_CTA_INIT_COUNT
	.align		4
.L_411:
        /*00f0*/ 	.byte	0x02, 0x4a
	.zero		1
	.zero		1


	//----- nvinfo : EIATTR_EXIT_INSTR_OFFSETS
	.align		4
        /*00f4*/ 	.byte	0x04, 0x1c
        /*00f6*/ 	.short	(.L_413 - .L_412)


	//   ....[0]....
.L_412:
        /*00f8*/ 	.word	0x000001f0


	//   ....[1]....
        /*00fc*/ 	.word	0x000006f0


	//----- nvinfo : EIATTR_MAX_THREADS
	.align		4
.L_413:
        /*0100*/ 	.byte	0x04, 0x05
        /*0102*/ 	.short	(.L_415 - .L_414)
.L_414:
        /*0104*/ 	.word	0x00000040
        /*0108*/ 	.word	0x00000001
        /*010c*/ 	.word	0x00000001


	//----- nvinfo : EIATTR_CRS_STACK_SIZE
	.align		4
.L_415:
        /*0110*/ 	.byte	0x04, 0x1e
        /*0112*/ 	.short	(.L_417 - .L_416)
.L_416:
        /*0114*/ 	.word	0x00000000


	//----- nvinfo : EIATTR_CBANK_PARAM_SIZE
	.align		4
.L_417:
        /*0118*/ 	.byte	0x03, 0x19
        /*011a*/ 	.short	0x0028


	//----- nvinfo : EIATTR_PARAM_CBANK
	.align		4
        /*011c*/ 	.byte	0x04, 0x0a
        /*011e*/ 	.short	(.L_419 - .L_418)
	.align		4
.L_418:
        /*0120*/ 	.word	index@(.nv.constant0._cupy_channelizer_8x8_complex64_complex64)
        /*0124*/ 	.short	0x0380
        /*0126*/ 	.short	0x0028


	//----- nvinfo : EIATTR_SW_WAR
	.align		4
.L_419:
        /*0128*/ 	.byte	0x04, 0x36
        /*012a*/ 	.short	(.L_421 - .L_420)
.L_420:
        /*012c*/ 	.word	0x00000008
.L_421:


//--------------------- .nv.info._cupy_channelizer_8x8_float32_complex64 --------------------------
	.section	.nv.info._cupy_channelizer_8x8_float32_complex64,"",@"SHT_CUDA_INFO"
	.sectionflags	@""
	.align	4


	//----- nvinfo : EIATTR_CUDA_API_VERSION
	.align		4
        /*0000*/ 	.byte	0x04, 0x37
        /*0002*/ 	.short	(.L_423 - .L_422)
.L_422:
        /*0004*/ 	.word	0x00000082


	//----- nvinfo : EIATTR_KPARAM_INFO
	.align		4
.L_423:
        /*0008*/ 	.byte	0x04, 0x17
        /*000a*/ 	.short	(.L_425 - .L_424)
.L_424:
        /*000c*/ 	.word	0x00000000
        /*0010*/ 	.short	0x0005
        /*0012*/ 	.short	0x0020
        /*0014*/ 	.byte	0x00, 0xf5, 0x21, 0x00


	//----- nvinfo : EIATTR_KPARAM_INFO
	.align		4
.L_425:
        /*0018*/ 	.byte	0x04, 0x17
        /*001a*/ 	.short	(.L_427 - .L_426)
.L_426:
        /*001c*/ 	.word	0x00000000
        /*0020*/ 	.short	0x0004
        /*0022*/ 	.short	0x0018
        /*0024*/ 	.byte	0x00, 0xf5, 0x21, 0x00


	//----- nvinfo : EIATTR_KPARAM_INFO
	.align		4
.L_427:
        /*0028*/ 	.byte	0x04, 0x17
        /*002a*/ 	.short	(.L_429 - .L_428)
.L_428:
        /*002c*/ 	.word	0x00000000
        /*0030*/ 	.short	0x0003
        /*0032*/ 	.short	0x0010
        /*0034*/ 	.byte	0x00, 0xf5, 0x21, 0x00


	//----- nvinfo : EIATTR_KPARAM_INFO
	.align		4
.L_429:
        /*0038*/ 	.byte	0x04, 0x17
        /*003a*/ 	.short	(.L_431 - .L_430)
.L_430:
        /*003c*/ 	.word	0x00000000
        /*0040*/ 	.short	0x0002
        /*0042*/ 	.short	0x0008
        /*0044*/ 	.byte	0x00, 0xf0, 0x11, 0x00


	//----- nvinfo : EIATTR_KPARAM_INFO
	.align		4
.L_431:
        /*0048*/ 	.byte	0x04, 0x17
        /*004a*/ 	.short	(.L_433 - .L_432)
.L_432:
        /*004c*/ 	.word	0x00000000
        /*0050*/ 	.short	0x0001
        /*0052*/ 	.short	0x0004
        /*0054*/ 	.byte	0x00, 0xf0, 0x11, 0x00


	//----- nvinfo : EIATTR_KPARAM_INFO
	.align		4
.L_433:
        /*0058*/ 	.byte	0x04, 0x17
        /*005a*/ 	.short	(.L_435 - .L_434)
.L_434:
        /*005c*/ 	.word	0x00000000
        /*0060*/ 	.short	0x0000
        /*0062*/ 	.short	0x0000
        /*0064*/ 	.byte	0x00, 0xf0, 0x11, 0x00


	//----- nvinfo : EIATTR_SPARSE_MMA_MASK
	.align		4
.L_435:
        /*0068*/ 	.byte	0x03, 0x50
        /*006a*/ 	.short	0x0000


	//----- nvinfo : EIATTR_MAXREG_COUNT
	.align		4
        /*006c*/ 	.byte	0x03, 0x1b
        /*006e*/ 	.short	0x00ff


	//----- nvinfo : EIATTR_NUM_BARRIERS
	.align		4
        /*0070*/ 	.byte	0x02, 0x4c
        /*0072*/ 	.byte	0x01
	.zero		1


	//----- nvinfo : EIATTR_MERCURY_ISA_VERSION
	.align		4
        /*0074*/ 	.byte	0x03, 0x5f
        /*0076*/ 	.short	0x0101


	//----- nvinfo : EIATTR_INT_WARP_WIDE_INSTR_OFFSETS
	.align		4
        /*0078*/ 	.byte	0x04, 0x31
        /*007a*/ 	.short	(.L_437 - .L_436)


	//   ....[0]....
.L_436:
        /*007c*/ 	.word	0x000004b0


	//   ....[1]....
        /*0080*/ 	.word	0x000004f0


	//   ....[2]....
        /*0084*/ 	.word	0x00000500


	//----- nvinfo : EIATTR_COOP_GROUP_MASK_REGIDS
	.align		4
.L_437:
        /*0088*/ 	.byte	0x04, 0x29
        /*008a*/ 	.short	(.L_439 - .L_438)


	//   ....[0]....
.L_438:
        /*008c*/ 	.word	0x05000006


	//   ....[1]....
        /*0090*/ 	.word	0x05000006


	//   ....[2]....
        /*0094*/ 	.word	0x05000006


	//   ....[3]....
        /*0098*/ 	.word	0x05000006


	//   ....[4]....
        /*009c*/ 	.word	0x05000006


	//   ....[5]....
        /*00a0*/ 	.word	0x05000006


	//----- nvinfo : EIATTR_COOP_GROUP_INSTR_OFFSETS
	.align		4
.L_439:
        /*00a4*/ 	.byte	0x04, 0x28
        /*00a6*/ 	.short	(.L_441 - .L_440)


	//   ....[0]....
.L_440:
        /*00a8*/ 	.word	0x00000540


	//   ....[1]....
        /*00ac*/ 	.word	0x00000560


	//   ....[2]....
        /*00b0*/ 	.word	0x00000580


	//   ....[3]....
        /*00b4*/ 	.word	0x00000680


	//   ....[4]....
        /*00b8*/ 	.word	0x00000710


	//   ....[5]....
        /*00bc*/ 	.word	0x000007a0


	//----- nvinfo : EIATTR_VRC_CTA_INIT_COUNT
	.align		4
.L_441:
        /*00c0*/ 	.byte	0x02, 0x4a
	.zero		1
	.zero		1


	//----- nvinfo : EIATTR_EXIT_INSTR_OFFSETS
	.align		4
        /*00c4*/ 	.byte	0x04, 0x1c
        /*00c6*/ 	.short	(.L_443 - .L_442)


	//   ....[0]....
.L_442:
        /*00c8*/ 	.word	0x000001d0


	//   ....[1]....
        /*00cc*/ 	.word	0x00000630


	//----- nvinfo : EIATTR_MAX_THREADS
	.align		4
.L_443:
        /*00d0*/ 	.byte	0x04, 0x05
        /*00d2*/ 	.short	(.L_445 - .L_444)
.L_444:
        /*00d4*/ 	.word	0x00000040
        /*00d8*/ 	.word	0x00000001
        /*00dc*/ 	.word	0x00000001


	//----- nvinfo : EIATTR_CRS_STACK_SIZE
	.align		4
.L_445:
        /*00e0*/ 	.byte	0x04, 0x1e
        /*00e2*/ 	.short	(.L_447 - .L_446)
.L_446:
        /*00e4*/ 	.word	0x00000000


	//----- nvinfo : EIATTR_CBANK_PARAM_SIZE
	.align		4
.L_447:
        /*00e8*/ 	.byte	0x03, 0x19
        /*00ea*/ 	.short	0x0028


	//----- nvinfo : EIATTR_PARAM_CBANK
	.align		4
        /*00ec*/ 	.byte	0x04, 0x0a
        /*00ee*/ 	.short	(.L_449 - .L_448)
	.align		4
.L_448:
        /*00f0*/ 	.word	index@(.nv.constant0._cupy_channelizer_8x8_float32_complex64)
        /*00f4*/ 	.short	0x0380
        /*00f6*/ 	.short	0x0028


	//----- nvinfo : EIATTR_SW_WAR
	.align		4
.L_449:
        /*00f8*/ 	.byte	0x04, 0x36
        /*00fa*/ 	.short	(.L_451 - .L_450)
.L_450:
        /*00fc*/ 	.word	0x00000008
.L_451:


//--------------------- .nv.callgraph             --------------------------
	.section	.nv.callgraph,"",@"SHT_CUDA_CALLGRAPH"
	.align	4
	.sectionentsize	8
	.align		4
        /*0000*/ 	.word	0x00000000
	.align		4
        /*0004*/ 	.word	0xffffffff
	.align		4
        /*0008*/ 	.word	0x00000000
	.align		4
        /*000c*/ 	.word	0xfffffffe
	.align		4
        /*0010*/ 	.word	0x00000000
	.align		4
        /*0014*/ 	.word	0xfffffffd
	.align		4
        /*0018*/ 	.word	0x00000000
	.align		4
        /*001c*/ 	.word	0xfffffffc


//--------------------- .nv.constant4             --------------------------
	.section	.nv.constant4,"a",@progbits
	.align	8
	.align		8
.nv.constant4:
        /*0000*/ 	.dword	_ZN34_INTERNAL_feefa1cc_4_k_cu_f8e7cbaa4cuda3std3__436_GLOBAL__N__feefa1cc_4_k_cu_f8e7cbaa6ignoreE
	.align		8
        /*0008*/ 	.dword	_ZN34_INTERNAL_feefa1cc_4_k_cu_f8e7cbaa4cuda3std3__45__cpo5beginE
	.align		8
        /*0010*/ 	.dword	_ZN34_INTERNAL_feefa1cc_4_k_cu_f8e7cbaa4cuda3std3__45__cpo3endE
	.align		8
        /*0018*/ 	.dword	_ZN34_INTERNAL_feefa1cc_4_k_cu_f8e7cbaa4cuda3std3__45__cpo6cbeginE
	.align		8
        /*0020*/ 	.dword	_ZN34_INTERNAL_feefa1cc_4_k_cu_f8e7cbaa4cuda3std3__45__cpo4cendE
	.align		8
        /*0028*/ 	.dword	_ZN34_INTERNAL_feefa1cc_4_k_cu_f8e7cbaa4cuda3std3__45__cpo6rbeginE
	.align		8
        /*0030*/ 	.dword	_ZN34_INTERNAL_feefa1cc_4_k_cu_f8e7cbaa4cuda3std3__45__cpo4rendE
	.align		8
        /*0038*/ 	.dword	_ZN34_INTERNAL_feefa1cc_4_k_cu_f8e7cbaa4cuda3std3__45__cpo7crbeginE
	.align		8
        /*0040*/ 	.dword	_ZN34_INTERNAL_feefa1cc_4_k_cu_f8e7cbaa4cuda3std3__45__cpo5crendE
	.align		8
        /*0048*/ 	.dword	_ZN34_INTERNAL_feefa1cc_4_k_cu_f8e7cbaa4cuda3std3__419piecewise_constructE
	.align		8
        /*0050*/ 	.dword	_ZN34_INTERNAL_feefa1cc_4_k_cu_f8e7cbaa4cuda3std3__48in_placeE
	.align		8
        /*0058*/ 	.dword	_ZN34_INTERNAL_feefa1cc_4_k_cu_f8e7cbaa4cuda3std3__420unreachable_sentinelE
	.align		8
        /*0060*/ 	.dword	_ZN34_INTERNAL_feefa1cc_4_k_cu_f8e7cbaa4cuda3std6ranges3__45__cpo4swapE
	.align		8
        /*0068*/ 	.dword	_ZN34_INTERNAL_feefa1cc_4_k_cu_f8e7cbaa4cuda3std6ranges3__45__cpo9iter_moveE
	.align		8
        /*0070*/ 	.dword	_ZN34_INTERNAL_feefa1cc_4_k_cu_f8e7cbaa4cuda3std6ranges3__45__cpo7advanceE
	.align		8
        /*0078*/ 	.dword	_ZN34_INTERNAL_feefa1cc_4_k_cu_f8e7cbaa4cuda3std6ranges3__45__cpo5beginE
	.align		8
        /*0080*/ 	.dword	_ZN34_INTERNAL_feefa1cc_4_k_cu_f8e7cbaa4cuda3std6ranges3__45__cpo3endE
	.align		8
        /*0088*/ 	.dword	_ZN34_INTERNAL_feefa1cc_4_k_cu_f8e7cbaa4cuda3std6ranges3__45__cpo6cbeginE
	.align		8
        /*0090*/ 	.dword	_ZN34_INTERNAL_feefa1cc_4_k_cu_f8e7cbaa4cuda3std6ranges3__45__cpo4cendE
	.align		8
        /*0098*/ 	.dword	_ZN34_INTERNAL_feefa1cc_4_k_cu_f8e7cbaa4cuda3std6ranges3__45__cpo9iter_swapE
	.align		8
        /*00a0*/ 	.dword	_ZN34_INTERNAL_feefa1cc_4_k_cu_f8e7cbaa4cuda3std6ranges3__45__cpo4nextE
	.align		8
        /*00a8*/ 	.dword	_ZN34_INTERNAL_feefa1cc_4_k_cu_f8e7cbaa4cuda3std6ranges3__45__cpo4prevE
	.align		8
        /*00b0*/ 	.dword	_ZN34_INTERNAL_feefa1cc_4_k_cu_f8e7cbaa4cuda3std6ranges3__45__cpo4dataE
	.align		8
        /*00b8*/ 	.dword	_ZN34_INTERNAL_feefa1cc_4_k_cu_f8e7cbaa4cuda3std6ranges3__45__cpo5cdataE
	.align		8
        /*00c0*/ 	.dword	_ZN34_INTERNAL_feefa1cc_4_k_cu_f8e7cbaa4cuda3std6ranges3__45__cpo4sizeE
	.align		8
        /*00c8*/ 	.dword	_ZN34_INTERNAL_feefa1cc_4_k_cu_f8e7cbaa4cuda3std6ranges3__45__cpo5ssizeE
	.align		8
        /*00d0*/ 	.dword	_ZN34_INTERNAL_feefa1cc_4_k_cu_f8e7cbaa4cuda3std6ranges3__45__cpo8distanceE
	.align		8
        /*00d8*/ 	.dword	_ZN34_INTERNAL_feefa1cc_4_k_cu_f8e7cbaa6thrust24THRUST_300001_SM_1000_NS6system6detail10sequential3seqE


//--------------------- .text._cupy_channelizer_32x32_complex128_complex128 --------------------------
	.section	.text._cupy_channelizer_32x32_complex128_complex128,"ax",@progbits
	.align	128
        .global         _cupy_channelizer_32x32_complex128_complex128
        .type           _cupy_channelizer_32x32_complex128_complex128,@function
        .size           _cupy_channelizer_32x32_complex128_complex128,(.L_x_279 - _cupy_channelizer_32x32_complex128_complex128)
        .other          _cupy_channelizer_32x32_complex128_complex128,@"STO_CUDA_ENTRY STV_DEFAULT"
_cupy_channelizer_32x32_complex128_complex128:
.text._cupy_channelizer_32x32_complex128_complex128:
[----:B------:R-:W-:Y:S01]  /*0000*/  LDC R1, c[0x0][0x37c] ;  /* 0x0000df00ff017b82 */ /* 0x000fe20000000800 */
[----:B------:R-:W0:Y:S07]  /*0010*/  S2R R27, SR_CTAID.X ;  /* 0x00000000001b7919 */ /* 0x000e2e0000002500 */
[----:B------:R-:W1:Y:S01]  /*0020*/  LDC.64 R14, c[0x0][0x380] ;  /* 0x0000e000ff0e7b82 */ /* 0x000e620000000a00 */
[----:B------:R-:W0:Y:S01]  /*0030*/  LDCU UR4, c[0x0][0x360] ;  /* 0x00006c00ff0477ac */ /* 0x000e220008000800 */
[----:B------:R-:W0:Y:S01]  /*0040*/  S2R R0, SR_TID.X ;  /* 0x0000000000007919 */ /* 0x000e220000002100 */
[----:B------:R-:W2:Y:S01]  /*0050*/  LDCU.64 UR6, c[0x0][0x358] ;  /* 0x00006b00ff0677ac */ /* 0x000ea20008000a00 */
[----:B------:R-:W1:Y:S04]  /*0060*/  S2R R26, SR_TID.Y ;  /* 0x00000000001a7919 */ /* 0x000e680000002200 */
[----:B------:R-:W-:Y:S08]  /*0070*/  S2UR UR5, SR_CgaCtaId ;  /* 0x00000000000579c3 */ /* 0x000ff00000008800 */
[----:B------:R-:W3:Y:S08]  /*0080*/  S2UR UR8, SR_CTAID.Y ;  /* 0x00000000000879c3 */ /* 0x000ef00000002600 */
[----:B------:R-:W3:Y:S01]  /*0090*/  LDC R10, c[0x0][0x388] ;  /* 0x0000e200ff0a7b82 */ /* 0x000ee20000000800 */
[----:B0-----:R-:W-:Y:S01]  /*00a0*/  IMAD R3, R27, UR4, R0 ;  /* 0x000000041b037c24 */ /* 0x001fe2000f8e0200 */
[----:B-1----:R-:W-:-:S04]  /*00b0*/  ISETP.GE.U32.AND P0, PT, R26, R15, PT ;  /* 0x0000000f1a00720c */ /* 0x002fc80003f06070 */
[----:B------:R-:W-:-:S13]  /*00c0*/  ISETP.LT.U32.AND P0, PT, R3, R14, !P0 ;  /* 0x0000000e0300720c */ /* 0x000fda0004701070 */
[----:B------:R-:W0:Y:S01]  /*00d0*/  @P0 LDC.64 R8, c[0x0][0x398] ;  /* 0x0000e600ff080b82 */ /* 0x000e220000000a00 */
[----:B------:R-:W-:-:S04]  /*00e0*/  @P0 IMAD R5, R26, R14, R3 ;  /* 0x0000000e1a050224 */ /* 0x000fc800078e0203 */
[----:B0-----:R-:W-:-:S05]  /*00f0*/  @P0 IMAD.WIDE.U32 R8, R5, 0x10, R8 ;  /* 0x0000001005080825 */ /* 0x001fca00078e0008 */
[----:B--2---:R-:W2:Y:S01]  /*0100*/  @P0 LDG.E.128.CONSTANT R4, desc[UR6][R8.64] ;  /* 0x0000000608040981 */ /* 0x004ea2000c1e9d00 */
[----:B------:R-:W-:Y:S01]  /*0110*/  UMOV UR4, 0x400 ;  /* 0x0000040000047882 */ /* 0x000fe20000000000 */
[----:B---3--:R-:W-:Y:S01]  /*0120*/  ISETP.LE.U32.AND P1, PT, R10, UR8, PT ;  /* 0x000000080a007c0c */ /* 0x008fe2000bf23070 */
[----:B------:R-:W-:-:S06]  /*0130*/  ULEA UR4, UR5, UR4, 0x18 ;  /* 0x0000000405047291 */ /* 0x000fcc000f8ec0ff */
[----:B------:R-:W-:Y:S02]  /*0140*/  LEA R2, R0, UR4, 0x9 ;  /* 0x0000000400027c11 */ /* 0x000fe4000f8e48ff */
[----:B------:R-:W-:-:S03]  /*0150*/  LEA R11, R26, UR4, 0x9 ;  /* 0x000000041a0b7c11 */ /* 0x000fc6000f8e48ff */
[----:B------:R-:W-:Y:S02]  /*0160*/  IMAD R28, R26, 0x10, R2 ;  /* 0x000000101a1c7824 */ /* 0x000fe400078e0202 */
[----:B------:R-:W-:Y:S01]  /*0170*/  IMAD R20, R0, 0x10, R11 ;  /* 0x0000001000147824 */ /* 0x000fe200078e020b */
[----:B--2---:R-:W-:-:S07]  /*0180*/  @P0 DADD R6, -RZ, -R6 ;  /* 0x00000000ff060229 */ /* 0x004fce0000000906 */
[----:B------:R0:W-:Y:S04]  /*0190*/  @P0 STS.128 [R28], R4 ;  /* 0x000000041c000388 */ /* 0x0001e80000000c00 */
[----:B------:R0:W-:Y:S01]  /*01a0*/  @!P0 STS.128 [R28], RZ ;  /* 0x000000ff1c008388 */ /* 0x0001e20000000c00 */
[----:B------:R-:W-:Y:S06]  /*01b0*/  BAR.SYNC.DEFER_BLOCKING 0x0 ;  /* 0x0000000000007b1d */ /* 0x000fec0000010000 */
[----:B------:R0:W1:Y:S02]  /*01c0*/  LDS.128 R8, [R20] ;  /* 0x0000000014087984 */ /* 0x0000640000000c00 */
[----:B------:R-:W-:Y:S06]  /*01d0*/  BAR.SYNC.DEFER_BLOCKING 0x0 ;  /* 0x0000000000007b1d */ /* 0x000fec0000010000 */
[----:B------:R-:W-:Y:S05]  /*01e0*/  @P1 EXIT ;  /* 0x000000000000194d */ /* 0x000fea0003800000 */
[----:B------:R-:W2:Y:S01]  /*01f0*/  LDC.64 R12, c[0x0][0x390] ;  /* 0x0000e400ff0c7b82 */ /* 0x000ea20000000a00 */
[----:B------:R-:W-:Y:S01]  /*0200*/  LOP3.LUT R17, RZ, R3, RZ, 0x33, !PT ;  /* 0x00000003ff117212 */ /* 0x000fe200078e33ff */
[----:B------:R-:W-:Y:S01]  /*0210*/  IMAD R27, R27, 0x20, R26 ;  /* 0x000000201b1b7824 */ /* 0x000fe200078e021a */
[----:B0-----:R-:W-:Y:S01]  /*0220*/  LOP3.LUT R4, RZ, R26, RZ, 0x33, !PT ;  /* 0x0000001aff047212 */ /* 0x001fe200078e33ff */
[----:B------:R-:W0:Y:S01]  /*0230*/  LDCU UR9, c[0x0][0x380] ;  /* 0x00007000ff0977ac */ /* 0x000e220008000800 */
[-C--:B------:R-:W-:Y:S02]  /*0240*/  IADD3 R17, PT, PT, R17, R14.reuse, RZ ;  /* 0x0000000e11117210 */ /* 0x080fe40007ffe0ff */
[-C--:B------:R-:W-:Y:S01]  /*0250*/  ISETP.GE.U32.AND P1, PT, R27, R14.reuse, PT ;  /* 0x0000000e1b00720c */ /* 0x080fe20003f26070 */
[--C-:B------:R-:W-:Y:S01]  /*0260*/  IMAD.IADD R21, R4, 0x1, R15.reuse ;  /* 0x0000000104157824 */ /* 0x100fe200078e020f */
[C---:B------:R-:W-:Y:S01]  /*0270*/  IADD3 R22, PT, PT, R26.reuse, 0x1, -R15 ;  /* 0x000000011a167810 */ /* 0x040fe20007ffe80f */
[----:B------:R-:W-:Y:S01]  /*0280*/  IMAD R5, R26, R14, R17 ;  /* 0x0000000e1a057224 */ /* 0x000fe200078e0211 */
[----:B------:R-:W-:Y:S01]  /*0290*/  ISETP.EQ.AND P1, PT, R0, RZ, !P1 ;  /* 0x000000ff0000720c */ /* 0x000fe20004f22270 */
[----:B------:R-:W-:Y:S01]  /*02a0*/  IMAD.U32 R0, RZ, RZ, UR8 ;  /* 0x00000008ff007e24 */ /* 0x000fe2000f8e00ff */
[----:B------:R-:W-:Y:S01]  /*02b0*/  LEA R21, R21, R2, 0x4 ;  /* 0x0000000215157211 */ /* 0x000fe200078e20ff */
[----:B------:R-:W3:Y:S01]  /*02c0*/  LDCU UR10, c[0x0][0x388] ;  /* 0x00007100ff0a77ac */ /* 0x000ee20008000800 */
[----:B------:R-:W4:Y:S02]  /*02d0*/  LDCU UR5, c[0x0][0x384] ;  /* 0x00007080ff0577ac */ /* 0x000f240008000800 */
[----:B0-234-:R-:W-:-:S07]  /*02e0*/  IMAD.WIDE.U32 R12, R5, 0x10, R12 ;  /* 0x00000010050c7825 */ /* 0x01dfce00078e000c */
.L_x_6:
[----:B------:R-:W-:-:S13]  /*02f0*/  ISETP.GE.U32.AND P2, PT, R0, UR5, PT ;  /* 0x0000000500007c0c */ /* 0x000fda000bf46070 */
[----:B0--3--:R-:W-:Y:S05]  /*0300*/  @!P2 BRA `(.L_x_0) ;  /* 0x000000000024a947 */ /* 0x009fea0003800000 */
[----:B------:R-:W-:Y:S05]  /*0310*/  @!P0 BRA `(.L_x_1) ;  /* 0x0000000000488947 */ /* 0x000fea0003800000 */
[----:B------:R-:W0:Y:S01]  /*0320*/  LDC.64 R4, c[0x0][0x390] ;  /* 0x0000e400ff047b82 */ /* 0x000e220000000a00 */
[----:B------:R-:W-:-:S04]  /*0330*/  IMAD.IADD R6, R22, 0x1, R0 ;  /* 0x0000000116067824 */ /* 0x000fc800078e0200 */
[----:B------:R-:W-:-:S04]  /*0340*/  IMAD R15, R6, UR9, R17 ;  /* 0x00000009060f7c24 */ /* 0x000fc8000f8e0211 */
[----:B0-----:R-:W-:-:S05]  /*0350*/  IMAD.WIDE.U32 R14, R15, 0x10, R4 ;  /* 0x000000100f0e7825 */ /* 0x001fca00078e0004 */
[----:B------:R-:W2:Y:S02]  /*0360*/  LDG.E.128.CONSTANT R4, desc[UR6][R14.64] ;  /* 0x000000060e047981 */ /* 0x000ea4000c1e9d00 */
[----:B--2---:R-:W-:-:S07]  /*0370*/  DADD R6, -RZ, -R6 ;  /* 0x00000000ff067229 */ /* 0x004fce0000000906 */
[----:B------:R0:W-:Y:S01]  /*0380*/  STS.128 [R21], R4 ;  /* 0x0000000415007388 */ /* 0x0001e20000000c00 */
[----:B------:R-:W-:Y:S05]  /*0390*/  BRA `(.L_x_1) ;  /* 0x0000000000287947 */ /* 0x000fea0003800000 */
.L_x_0:
[----:B------:R-:W-:-:S04]  /*03a0*/  ISETP.GE.U32.AND P2, PT, R0, R26, PT ;  /* 0x0000001a0000720c */ /* 0x000fc80003f46070 */
[----:B------:R-:W-:-:S13]  /*03b0*/  ISETP.GE.U32.OR P2, PT, R3, UR9, !P2 ;  /* 0x0000000903007c0c */ /* 0x000fda000d746470 */
[----:B------:R-:W-:Y:S05]  /*03c0*/  @P2 BRA `(.L_x_2) ;  /* 0x0000000000182947 */ /* 0x000fea0003800000 */
[----:B------:R-:W2:Y:S01]  /*03d0*/  LDG.E.128.CONSTANT R4, desc[UR6][R12.64] ;  /* 0x000000060c047981 */ /* 0x000ea2000c1e9d00 */
[----:B------:R-:W-:-:S05]  /*03e0*/  IMAD.IADD R15, R0, 0x1, -R26 ;  /* 0x00000001000f7824 */ /* 0x000fca00078e0a1a */
[----:B------:R-:W-:Y:S01]  /*03f0*/  LEA R15, R15, R2, 0x4 ;  /* 0x000000020f0f7211 */ /* 0x000fe200078e20ff */
[----:B--2---:R-:W-:-:S07]  /*0400*/  DADD R6, -RZ, -R6 ;  /* 0x00000000ff067229 */ /* 0x004fce0000000906 */
[----:B------:R2:W-:Y:S01]  /*0410*/  STS.128 [R15], R4 ;  /* 0x000000040f007388 */ /* 0x0005e20000000c00 */
[----:B------:R-:W-:Y:S05]  /*0420*/  BRA `(.L_x_1) ;  /* 0x0000000000047947 */ /* 0x000fea0003800000 */
.L_x_2:
[----:B------:R3:W-:Y:S02]  /*0430*/  STS.128 [R28], RZ ;  /* 0x000000ff1c007388 */ /* 0x0007e40000000c00 */
.L_x_1:
[----:B------:R-:W4:Y:S01]  /*0440*/  LDC R29, c[0x0][0x380] ;  /* 0x0000e000ff1d7b82 */ /* 0x000f220000000800 */
[----:B------:R-:W-:Y:S05]  /*0450*/  WARPSYNC.ALL ;  /* 0x0000000000007948 */ /* 0x000fea0003800000 */
[----:B------:R-:W-:Y:S01]  /*0460*/  BSSY B0, `(.L_x_3) ;  /* 0x0000041000007945 */ /* 0x000fe20003800000 */
[----:B0-2---:R-:W-:Y:S02]  /*0470*/  CS2R R4, SRZ ;  /* 0x0000000000047805 */ /* 0x005fe4000001ff00 */
[----:B------:R-:W-:Y:S01]  /*0480*/  CS2R R6, SRZ ;  /* 0x0000000000067805 */ /* 0x000fe2000001ff00 */
[----:B------:R-:W-:Y:S01]  /*0490*/  BAR.SYNC.DEFER_BLOCKING 0x0 ;  /* 0x0000000000007b1d */ /* 0x000fe20000010000 */
[----:B----4-:R-:W-:-:S13]  /*04a0*/  ISETP.GE.U32.AND P2, PT, R27, R29, PT ;  /* 0x0000001d1b00720c */ /* 0x010fda0003f46070 */
[----:B------:R-:W-:Y:S05]  /*04b0*/  @P2 BRA `(.L_x_4) ;  /* 0x0000000000ec2947 */ /* 0x000fea0003800000 */
[----:B------:R-:W1:Y:S01]  /*04c0*/  LDS.128 R4, [R20] ;  /* 0x0000000014047984 */ /* 0x000e620000000c00 */
[----:B------:R-:W-:Y:S01]  /*04d0*/  UMOV UR4, 0xffffffff ;  /* 0xffffffff00047882 */ /* 0x000fe20000000000 */
[C---:B-1----:R-:W-:Y:S02]  /*04e0*/  DMUL R18, R10.reuse, R6 ;  /* 0x000000060a127228 */ /* 0x042fe40000000000 */
[----:B------:R-:W-:-:S06]  /*04f0*/  DMUL R14, R10, R4 ;  /* 0x000000040a0e7228 */ /* 0x000fcc0000000000 */
[C---:B------:R-:W-:Y:S02]  /*0500*/  DFMA R18, R8.reuse, R4, -R18 ;  /* 0x000000040812722b */ /* 0x040fe40000000812 */
[----:B------:R-:W-:Y:S01]  /*0510*/  DFMA R14, R8, R6, R14 ;  /* 0x00000006080e722b */ /* 0x000fe2000000000e */
[----:B------:R-:W-:Y:S10]  /*0520*/  BRA.DIV UR4, `(.L_x_5) ;  /* 0x0000000204f87947 */ /* 0x000ff4000b800000 */
[----:B------:R-:W0:Y:S04]  /*0530*/  SHFL.BFLY PT, R24, R19, 0x10, 0x1f ;  /* 0x0e001f0013187f89 */ /* 0x000e2800000e0000 */
[----:B------:R-:W1:Y:S04]  /*0540*/  SHFL.BFLY PT, R16, R18, 0x10, 0x1f ;  /* 0x0e001f0012107f89 */ /* 0x000e6800000e0000 */
[----:B------:R-:W-:Y:S04]  /*0550*/  SHFL.BFLY PT, R23, R15, 0x10, 0x1f ;  /* 0x0e001f000f177f89 */ /* 0x000fe800000e0000 */
[----:B------:R-:W2:Y:S01]  /*0560*/  SHFL.BFLY PT, R6, R14, 0x10, 0x1f ;  /* 0x0e001f000e067f89 */ /* 0x000ea200000e0000 */
[----:B0-----:R-:W-:-:S02]  /*0570*/  IMAD.MOV.U32 R5, RZ, RZ, R24 ;  /* 0x000000ffff057224 */ /* 0x001fc400078e0018 */
[----:B-1----:R-:W-:-:S06]  /*0580*/  IMAD.MOV.U32 R4, RZ, RZ, R16 ;  /* 0x000000ffff047224 */ /* 0x002fcc00078e0010 */
[----:B------:R-:W-:Y:S01]  /*0590*/  DADD R18, R18, R4 ;  /* 0x0000000012127229 */ /* 0x000fe20000000004 */
[----:B--2---:R-:W-:Y:S01]  /*05a0*/  MOV R4, R6 ;  /* 0x0000000600047202 */ /* 0x004fe20000000f00 */
[----:B------:R-:W-:-:S05]  /*05b0*/  IMAD.MOV.U32 R5, RZ, RZ, R23 ;  /* 0x000000ffff057224 */ /* 0x000fca00078e0017 */
[----:B------:R-:W-:Y:S01]  /*05c0*/  SHFL.BFLY PT, R24, R19, 0x8, 0x1f ;  /* 0x0d001f0013187f89 */ /* 0x000fe200000e0000 */
[----:B------:R-:W-:-:S03]  /*05d0*/  DADD R14, R14, R4 ;  /* 0x000000000e0e7229 */ /* 0x000fc60000000004 */
[----:B------:R-:W0:Y:S04]  /*05e0*/  SHFL.BFLY PT, R25, R18, 0x8, 0x1f ;  /* 0x0d001f0012197f89 */ /* 0x000e2800000e0000 */
[----:B------:R-:W1:Y:S04]  /*05f0*/  SHFL.BFLY PT, R23, R15, 0x8, 0x1f ;  /* 0x0d001f000f177f89 */ /* 0x000e6800000e0000 */
[----:B------:R-:W2:Y:S01]  /*0600*/  SHFL.BFLY PT, R4, R14, 0x8, 0x1f ;  /* 0x0d001f000e047f89 */ /* 0x000ea200000e0000 */
[----:B0-----:R-:W-:-:S04]  /*0610*/  LOP3.LUT R25, R25, R24, RZ, 0x3c, !PT ;  /* 0x0000001819197212 */ /* 0x001fc800078e3cff */
[----:B------:R-:W-:Y:S01]  /*0620*/  LOP3.LUT R24, R25, R24, RZ, 0x3c, !PT ;  /* 0x0000001819187212 */ /* 0x000fe200078e3cff */
[----:B-1----:R-:W-:-:S03]  /*0630*/  IMAD.MOV.U32 R5, RZ, RZ, R23 ;  /* 0x000000ffff057224 */ /* 0x002fc600078e0017 */
[----:B------:R-:W-:-:S03]  /*0640*/  LOP3.LUT R25, R25, R24, RZ, 0x3c, !PT ;  /* 0x0000001819197212 */ /* 0x000fc600078e3cff */
[----:B--2---:R-:W-:-:S03]  /*0650*/  DADD R14, R14, R4 ;  /* 0x000000000e0e7229 */ /* 0x004fc60000000004 */
[----:B------:R-:W-:-:S04]  /*0660*/  DADD R18, R18, R24 ;  /* 0x0000000012127229 */ /* 0x000fc80000000018 */
[----:B------:R-:W0:Y:S04]  /*0670*/  SHFL.BFLY PT, R23, R15, 0x4, 0x1f ;  /* 0x0c801f000f177f89 */ /* 0x000e2800000e0000 */
[----:B------:R-:W-:Y:S04]  /*0680*/  SHFL.BFLY PT, R24, R19, 0x4, 0x1f ;  /* 0x0c801f0013187f89 */ /* 0x000fe800000e0000 */
[----:B------:R-:W1:Y:S04]  /*0690*/  SHFL.BFLY PT, R25, R18, 0x4, 0x1f ;  /* 0x0c801f0012197f89 */ /* 0x000e6800000e0000 */
[----:B------:R-:W2:Y:S01]  /*06a0*/  SHFL.BFLY PT, R4, R14, 0x4, 0x1f ;  /* 0x0c801f000e047f89 */ /* 0x000ea200000e0000 */
[----:B0-----:R-:W-:-:S02]  /*06b0*/  MOV R5, R23 ;  /* 0x0000001700057202 */ /* 0x001fc40000000f00 */
[----:B-1----:R-:W-:-:S04]  /*06c0*/  LOP3.LUT R25, R25, R24, RZ, 0x3c, !PT ;  /* 0x0000001819197212 */ /* 0x002fc800078e3cff */
[----:B------:R-:W-:Y:S01]  /*06d0*/  LOP3.LUT R24, R25, R24, RZ, 0x3c, !PT ;  /* 0x0000001819187212 */ /* 0x000fe200078e3cff */
[----:B--2---:R-:W-:-:S03]  /*06e0*/  DADD R14, R14, R4 ;  /* 0x000000000e0e7229 */ /* 0x004fc60000000004 */
[----:B------:R-:W-:-:S04]  /*06f0*/  LOP3.LUT R25, R25, R24, RZ, 0x3c, !PT ;  /* 0x0000001819197212 */ /* 0x000fc800078e3cff */
[----:B------:R-:W0:Y:S02]  /*0700*/  SHFL.BFLY PT, R23, R15, 0x2, 0x1f ;  /* 0x0c401f000f177f89 */ /* 0x000e2400000e0000 */
[----:B------:R-:W-:Y:S02]  /*0710*/  DADD R18, R18, R24 ;  /* 0x0000000012127229 */ /* 0x000fe40000000018 */
[----:B------:R-:W1:Y:S05]  /*0720*/  SHFL.BFLY PT, R4, R14, 0x2, 0x1f ;  /* 0x0c401f000e047f89 */ /* 0x000e6a00000e0000 */
[----:B------:R-:W-:Y:S04]  /*0730*/  SHFL.BFLY PT, R24, R19, 0x2, 0x1f ;  /* 0x0c401f0013187f89 */ /* 0x000fe800000e0000 */
[----:B------:R-:W2:Y:S01]  /*0740*/  SHFL.BFLY PT, R25, R18, 0x2, 0x1f ;  /* 0x0c401f0012197f89 */ /* 0x000ea200000e0000 */
[----:B0-----:R-:W-:-:S06]  /*0750*/  IMAD.MOV.U32 R5, RZ, RZ, R23 ;  /* 0x000000ffff057224 */ /* 0x001fcc00078e0017 */
[----:B-1----:R-:W-:Y:S01]  /*0760*/  DADD R14, R14, R4 ;  /* 0x000000000e0e7229 */ /* 0x002fe20000000004 */
[----:B--2---:R-:W-:-:S06]  /*0770*/  LOP3.LUT R25, R25, R24, RZ, 0x3c, !PT ;  /* 0x0000001819197212 */ /* 0x004fcc00078e3cff */
[----:B------:R-:W-:Y:S01]  /*0780*/  SHFL.BFLY PT, R23, R15, 0x1, 0x1f ;  /* 0x0c201f000f177f89 */ /* 0x000fe200000e0000 */
[----:B------:R-:W-:-:S03]  /*0790*/  LOP3.LUT R24, R25, R24, RZ, 0x3c, !PT ;  /* 0x0000001819187212 */ /* 0x000fc600078e3cff */
[----:B------:R-:W-:Y:S01]  /*07a0*/  SHFL.BFLY PT, R6, R14, 0x1, 0x1f ;  /* 0x0c201f000e067f89 */ /* 0x000fe200000e0000 */
[----:B------:R-:W-:-:S06]  /*07b0*/  LOP3.LUT R25, R25, R24, RZ, 0x3c, !PT ;  /* 0x0000001819197212 */ /* 0x000fcc00078e3cff */
[----:B------:R-:W-:-:S07]  /*07c0*/  DADD R18, R18, R24 ;  /* 0x0000000012127229 */ /* 0x000fce0000000018 */
[----:B------:R-:W-:Y:S04]  /*07d0*/  SHFL.BFLY PT, R24, R19, 0x1, 0x1f ;  /* 0x0c201f0013187f89 */ /* 0x000fe800000e0000 */
[----:B------:R-:W0:Y:S02]  /*07e0*/  SHFL.BFLY PT, R25, R18, 0x1, 0x1f ;  /* 0x0c201f0012197f89 */ /* 0x000e2400000e0000 */
[----:B0-----:R-:W-:-:S04]  /*07f0*/  LOP3.LUT R25, R25, R24, RZ, 0x3c, !PT ;  /* 0x0000001819197212 */ /* 0x001fc800078e3cff */
[----:B------:R-:W-:-:S04]  /*0800*/  LOP3.LUT R24, R25, R24, RZ, 0x3c, !PT ;  /* 0x0000001819187212 */ /* 0x000fc800078e3cff */
[----:B------:R-:W-:-:S06]  /*0810*/  LOP3.LUT R25, R25, R24, RZ, 0x3c, !PT ;  /* 0x0000001819197212 */ /* 0x000fcc00078e3cff */
[----:B------:R-:W-:-:S10]  /*0820*/  DADD R18, R18, R24 ;  /* 0x0000000012127229 */ /* 0x000fd40000000018 */
[----:B------:R-:W-:Y:S01]  /*0830*/  IMAD.MOV.U32 R4, RZ, RZ, R18 ;  /* 0x000000ffff047224 */ /* 0x000fe200078e0012 */
[----:B------:R-:W-:-:S07]  /*0840*/  MOV R5, R19 ;  /* 0x0000001300057202 */ /* 0x000fce0000000f00 */
.L_x_27:
[----:B------:R-:W-:-:S06]  /*0850*/  IMAD.MOV.U32 R7, RZ, RZ, R23 ;  /* 0x000000ffff077224 */ /* 0x000fcc00078e0017 */
[----:B------:R-:W-:-:S11]  /*0860*/  DADD R6, R14, R6 ;  /* 0x000000000e067229 */ /* 0x000fd60000000006 */
.L_x_4:
[----:B------:R-:W-:Y:S05]  /*0870*/  BSYNC B0 ;  /* 0x0000000000007941 */ /* 0x000fea0003800000 */
.L_x_3:
[----:B------:R-:W0:Y:S01]  /*0880*/  @P1 LDC.64 R14, c[0x0][0x3a0] ;  /* 0x0000e800ff0e1b82 */ /* 0x000e220000000a00 */
[----:B------:R-:W2:Y:S01]  /*0890*/  LDCU UR4, c[0x0][0x364] ;  /* 0x00006c80ff0477ac */ /* 0x000ea20008000800 */
[C---:B------:R-:W-:Y:S02]  /*08a0*/  @P1 IMAD R29, R0.reuse, R29, R27 ;  /* 0x0000001d001d1224 */ /* 0x040fe400078e021b */
[----:B--2---:R-:W-:Y:S02]  /*08b0*/  VIADD R0, R0, UR4 ;  /* 0x0000000400007c36 */ /* 0x004fe40008000000 */
[----:B0-----:R-:W-:-:S03]  /*08c0*/  @P1 IMAD.WIDE.U32 R14, R29, 0x10, R14 ;  /* 0x000000101d0e1825 */ /* 0x001fc600078e000e */
[----:B------:R-:W-:Y:S02]  /*08d0*/  ISETP.GE.U32.AND P2, PT, R0, UR10, PT ;  /* 0x0000000a00007c0c */ /* 0x000fe4000bf46070 */
[----:B------:R0:W-:Y:S11]  /*08e0*/  @P1 STG.E.128 desc[UR6][R14.64], R4 ;  /* 0x000000040e001986 */ /* 0x0001f6000c101d06 */
[----:B------:R-:W-:Y:S05]  /*08f0*/  @!P2 BRA `(.L_x_6) ;  /* 0xfffffff8007ca947 */ /* 0x000fea000383ffff */
[----:B------:R-:W-:Y:S05]  /*0900*/  EXIT ;  /* 0x000000000000794d */ /* 0x000fea0003800000 */
.L_x_5:
[----:B------:R-:W-:Y:S01]  /*0910*/  MOV R7, R19 ;  /* 0x0000001300077202 */ /* 0x000fe20000000f00 */
[----:B------:R-:W-:Y:S01]  /*0920*/  IMAD.MOV.U32 R6, RZ, RZ, 0x10 ;  /* 0x00000010ff067424 */ /* 0x000fe200078e00ff */
[----:B------:R-:W-:Y:S01]  /*0930*/  MOV R4, 0xffffffff ;  /* 0xffffffff00047802 */ /* 0x000fe20000000f00 */
[----:B------:R-:W-:-:S07]  /*0940*/  IMAD.MOV.U32 R5, RZ, RZ, 0x1f ;  /* 0x0000001fff057424 */ /* 0x000fce00078e00ff */
[----:B---3--:R-:W-:Y:S05]  /*0950*/  WARPSYNC.COLLECTIVE R4, `(.L_x_7) ;  /* 0x0000000004087348 */ /* 0x008fea0003c00000 */
[----:B------:R0:W1:Y:S02]  /*0960*/  SHFL.BFLY P2, R16, R7, R6, R5 ;  /* 0x0c00000607107389 */ /* 0x0000640000040005 */
[----:B01-3--:R-:W-:Y:S05]  /*0970*/  ENDCOLLECTIVE ;  /* 0x000000000000791b */ /* 0x00bfea0003800000 */
.L_x_7:
[----:B------:R-:W-:Y:S02]  /*0980*/  IMAD.MOV.U32 R7, RZ, RZ, R18 ;  /* 0x000000ffff077224 */ /* 0x000fe400078e0012 */
[----:B------:R-:W-:-:S07]  /*0990*/  IMAD.MOV.U32 R24, RZ, RZ, R16 ;  /* 0x000000ffff187224 */ /* 0x000fce00078e0010 */
[----:B------:R-:W-:Y:S05]  /*09a0*/  WARPSYNC.COLLECTIVE R4, `(.L_x_8) ;  /* 0x0000000004087348 */ /* 0x000fea0003c00000 */
[----:B------:R0:W1:Y:S02]  /*09b0*/  SHFL.BFLY P2, R16, R7, R6, R5 ;  /* 0x0c00000607107389 */ /* 0x0000640000040005 */
[----:B01----:R-:W-:Y:S05]  /*09c0*/  ENDCOLLECTIVE ;  /* 0x000000000000791b */ /* 0x003fea0003800000 */
.L_x_8:
[----:B------:R-:W-:Y:S01]  /*09d0*/  IMAD.MOV.U32 R5, RZ, RZ, R24 ;  /* 0x000000ffff057224 */ /* 0x000fe200078e0018 */
[----:B------:R-:W-:Y:S02]  /*09e0*/  MOV R6, 0x8 ;  /* 0x0000000800067802 */ /* 0x000fe40000000f00 */
[----:B------:R-:W-:-:S06]  /*09f0*/  MOV R4, R16 ;  /* 0x0000001000047202 */ /* 0x000fcc0000000f00 */
[----:B------:R-:W-:Y:S01]  /*0a00*/  DADD R18, R18, R4 ;  /* 0x0000000012127229 */ /* 0x000fe20000000004 */
[----:B------:R-:W-:Y:S02]  /*0a10*/  IMAD.MOV.U32 R5, RZ, RZ, 0x1f ;  /* 0x0000001fff057424 */ /* 0x000fe400078e00ff */
[----:B------:R-:W-:-:S07]  /*0a20*/  IMAD.MOV.U32 R4, RZ, RZ, -0x1 ;  /* 0xffffffffff047424 */ /* 0x000fce00078e00ff */
[----:B------:R-:W-:-:S07]  /*0a30*/  IMAD.MOV.U32 R7, RZ, RZ, R19 ;  /* 0x000000ffff077224 */ /* 0x000fce00078e0013 */
[----:B------:R-:W-:Y:S05]  /*0a40*/  WARPSYNC.COLLECTIVE R4, `(.L_x_9) ;  /* 0x0000000004087348 */ /* 0x000fea0003c00000 */
[----:B------:R0:W1:Y:S02]  /*0a50*/  SHFL.BFLY P2, R16, R7, R6, R5 ;  /* 0x0c00000607107389 */ /* 0x0000640000040005 */
[----:B01----:R-:W-:Y:S05]  /*0a60*/  ENDCOLLECTIVE ;  /* 0x000000000000791b */ /* 0x003fea0003800000 */
.L_x_9:
[----:B------:R-:W-:Y:S01]  /*0a70*/  IMAD.MOV.U32 R7, RZ, RZ, R18 ;  /* 0x000000ffff077224 */ /* 0x000fe200078e0012 */
[----:B------:R-:W-:-:S07]  /*0a80*/  MOV R24, R16 ;  /* 0x0000001000187202 */ /* 0x000fce0000000f00 */
[----:B------:R-:W-:Y:S05]  /*0a90*/  WARPSYNC.COLLECTIVE R4, `(.L_x_10) ;  /* 0x0000000004087348 */ /* 0x000fea0003c00000 */
[----:B------:R0:W1:Y:S02]  /*0aa0*/  SHFL.BFLY P2, R16, R7, R6, R5 ;  /* 0x0c00000607107389 */ /* 0x0000640000040005 */
[----:B01----:R-:W-:Y:S05]  /*0ab0*/  ENDCOLLECTIVE ;  /* 0x000000000000791b */ /* 0x003fea0003800000 */
.L_x_10:
[----:B------:R-:W-:Y:S02]  /*0ac0*/  IMAD.MOV.U32 R6, RZ, RZ, 0x4 ;  /* 0x00000004ff067424 */ /* 0x000fe400078e00ff */
[----:B------:R-:W-:-:S05]  /*0ad0*/  IMAD.MOV.U32 R25, RZ, RZ, R16 ;  /* 0x000000ffff197224 */ /* 0x000fca00078e0010 */
[----:B------:R-:W-:-:S04]  /*0ae0*/  LOP3.LUT R25, R25, R24, RZ, 0x3c, !PT ;  /* 0x0000001819197212 */ /* 0x000fc800078e3cff */
[----:B------:R-:W-:-:S04]  /*0af0*/  LOP3.LUT R24, R25, R24, RZ, 0x3c, !PT ;  /* 0x0000001819187212 */ /* 0x000fc800078e3cff */
[----:B------:R-:W-:-:S06]  /*0b00*/  LOP3.LUT R25, R25, R24, RZ, 0x3c, !PT ;  /* 0x0000001819197212 */ /* 0x000fcc00078e3cff */
[----:B------:R-:W-:-:S10]  /*0b10*/  DADD R18, R18, R24 ;  /* 0x0000000012127229 */ /* 0x000fd40000000018 */
[----:B------:R-:W-:-:S07]  /*0b20*/  MOV R7, R19 ;  /* 0x0000001300077202 */ /* 0x000fce0000000f00 */
[----:B------:R-:W-:Y:S05]  /*0b30*/  WARPSYNC.COLLECTIVE R4, `(.L_x_11) ;  /* 0x0000000004087348 */ /* 0x000fea0003c00000 */
[----:B------:R0:W1:Y:S02]  /*0b40*/  SHFL.BFLY P2, R16, R7, R6, R5 ;  /* 0x0c00000607107389 */ /* 0x0000640000040005 */
[----:B01----:R-:W-:Y:S05]  /*0b50*/  ENDCOLLECTIVE ;  /* 0x000000000000791b */ /* 0x003fea0003800000 */
.L_x_11:
[----:B------:R-:W-:Y:S01]  /*0b60*/  MOV R7, R18 ;  /* 0x0000001200077202 */ /* 0x000fe20000000f00 */
[----:B------:R-:W-:-:S07]  /*0b70*/  IMAD.MOV.U32 R24, RZ, RZ, R16 ;  /* 0x000000ffff187224 */ /* 0x000fce00078e0010 */
[----:B------:R-:W-:Y:S05]  /*0b80*/  WARPSYNC.COLLECTIVE R4, `(.L_x_12) ;  /* 0x0000000004087348 */ /* 0x000fea0003c00000 */
[----:B------:R0:W1:Y:S02]  /*0b90*/  SHFL.BFLY P2, R16, R7, R6, R5 ;  /* 0x0c00000607107389 */ /* 0x0000640000040005 */
[----:B01----:R-:W-:Y:S05]  /*0ba0*/  ENDCOLLECTIVE ;  /* 0x000000000000791b */ /* 0x003fea0003800000 */
.L_x_12:
[----:B------:R-:W-:Y:S01]  /*0bb0*/  MOV R6, 0x2 ;  /* 0x0000000200067802 */ /* 0x000fe20000000f00 */
[----:B------:R-:W-:-:S05]  /*0bc0*/  IMAD.MOV.U32 R25, RZ, RZ, R16 ;  /* 0x000000ffff197224 */ /* 0x000fca00078e0010 */
[----:B------:R-:W-:-:S04]  /*0bd0*/  LOP3.LUT R25, R25, R24, RZ, 0x3c, !PT ;  /* 0x0000001819197212 */ /* 0x000fc800078e3cff */
[----:B------:R-:W-:-:S04]  /*0be0*/  LOP3.LUT R24, R25, R24, RZ, 0x3c, !PT ;  /* 0x0000001819187212 */ /* 0x000fc800078e3cff */
[----:B------:R-:W-:-:S06]  /*0bf0*/  LOP3.LUT R25, R25, R24, RZ, 0x3c, !PT ;  /* 0x0000001819197212 */ /* 0x000fcc00078e3cff */
[----:B------:R-:W-:-:S10]  /*0c00*/  DADD R18, R18, R24 ;  /* 0x0000000012127229 */ /* 0x000fd40000000018 */
[----:B------:R-:W-:-:S07]  /*0c10*/  IMAD.MOV.U32 R7, RZ, RZ, R19 ;  /* 0x000000ffff077224 */ /* 0x000fce00078e0013 */
[----:B------:R-:W-:Y:S05]  /*0c20*/  WARPSYNC.COLLECTIVE R4, `(.L_x_13) ;  /* 0x0000000004087348 */ /* 0x000fea0003c00000 */
[----:B------:R0:W1:Y:S02]  /*0c30*/  SHFL.BFLY P2, R16, R7, R6, R5 ;  /* 0x0c00000607107389 */ /* 0x0000640000040005 */
[----:B01----:R-:W-:Y:S05]  /*0c40*/  ENDCOLLECTIVE ;  /* 0x000000000000791b */ /* 0x003fea0003800000 */
.L_x_13:
[----:B------:R-:W-:Y:S02]  /*0c50*/  IMAD.MOV.U32 R7, RZ, RZ, R18 ;  /* 0x000000ffff077224 */ /* 0x000fe400078e0012 */
[----:B------:R-:W-:-:S07]  /*0c60*/  IMAD.MOV.U32 R24, RZ, RZ, R16 ;  /* 0x000000ffff187224 */ /* 0x000fce00078e0010 */
[----:B------:R-:W-:Y:S05]  /*0c70*/  WARPSYNC.COLLECTIVE R4, `(.L_x_14) ;  /* 0x0000000004087348 */ /* 0x000fea0003c00000 */
[----:B------:R0:W1:Y:S02]  /*0c80*/  SHFL.BFLY P2, R16, R7, R6, R5 ;  /* 0x0c00000607107389 */ /* 0x0000640000040005 */
[----:B01----:R-:W-:Y:S05]  /*0c90*/  ENDCOLLECTIVE ;  /* 0x000000000000791b */ /* 0x003fea0003800000 */
.L_x_14:
[----:B------:R-:W-:Y:S01]  /*0ca0*/  IMAD.MOV.U32 R6, RZ, RZ, 0x1 ;  /* 0x00000001ff067424 */ /* 0x000fe200078e00ff */
[----:B------:R-:W-:-:S04]  /*0cb0*/  MOV R25, R16 ;  /* 0x0000001000197202 */ /* 0x000fc80000000f00 */
        /* <DEDUP_REMOVED lines=8> */
.L_x_15:
[----:B------:R-:W-:Y:S01]  /*0d40*/  IMAD.MOV.U32 R7, RZ, RZ, R18 ;  /* 0x000000ffff077224 */ /* 0x000fe200078e0012 */
[----:B------:R-:W-:-:S07]  /*0d50*/  MOV R24, R16 ;  /* 0x0000001000187202 */ /* 0x000fce0000000f00 */
[----:B------:R-:W-:Y:S05]  /*0d60*/  WARPSYNC.COLLECTIVE R4, `(.L_x_16) ;  /* 0x0000000004087348 */ /* 0x000fea0003c00000 */
[----:B------:R0:W1:Y:S02]  /*0d70*/  SHFL.BFLY P2, R16, R7, R6, R5 ;  /* 0x0c00000607107389 */ /* 0x0000640000040005 */
[----:B01----:R-:W-:Y:S05]  /*0d80*/  ENDCOLLECTIVE ;  /* 0x000000000000791b */ /* 0x003fea0003800000 */
.L_x_16:
[----:B------:R-:W-:Y:S01]  /*0d90*/  MOV R7, R15 ;  /* 0x0000000f00077202 */ /* 0x000fe20000000f00 */
[----:B------:R-:W-:Y:S02]  /*0da0*/  IMAD.MOV.U32 R6, RZ, RZ, 0x10 ;  /* 0x00000010ff067424 */ /* 0x000fe400078e00ff */
[----:B------:R-:W-:-:S07]  /*0db0*/  IMAD.MOV.U32 R25, RZ, RZ, R16 ;  /* 0x000000ffff197224 */ /* 0x000fce00078e0010 */
[----:B------:R-:W-:Y:S05]  /*0dc0*/  WARPSYNC.COLLECTIVE R4, `(.L_x_17) ;  /* 0x0000000004087348 */ /* 0x000fea0003c00000 */
[----:B------:R0:W1:Y:S02]  /*0dd0*/  SHFL.BFLY P2, R16, R7, R6, R5 ;  /* 0x0c00000607107389 */ /* 0x0000640000040005 */
[----:B01----:R-:W-:Y:S05]  /*0de0*/  ENDCOLLECTIVE ;  /* 0x000000000000791b */ /* 0x003fea0003800000 */
.L_x_17:
[----:B------:R-:W-:-:S04]  /*0df0*/  LOP3.LUT R25, R25, R24, RZ, 0x3c, !PT ;  /* 0x0000001819197212 */ /* 0x000fc800078e3cff */
[----:B------:R-:W-:-:S04]  /*0e00*/  LOP3.LUT R24, R25, R24, RZ, 0x3c, !PT ;  /* 0x0000001819187212 */ /* 0x000fc800078e3cff */
[----:B------:R-:W-:Y:S02]  /*0e10*/  LOP3.LUT R25, R25, R24, RZ, 0x3c, !PT ;  /* 0x0000001819197212 */ /* 0x000fe400078e3cff */
[----:B------:R-:W-:-:S04]  /*0e20*/  MOV R7, R14 ;  /* 0x0000000e00077202 */ /* 0x000fc80000000f00 */
[----:B------:R-:W-:Y:S01]  /*0e30*/  DADD R18, R18, R24 ;  /* 0x0000000012127229 */ /* 0x000fe20000000018 */
[----:B------:R-:W-:-:S10]  /*0e40*/  IMAD.MOV.U32 R23, RZ, RZ, R16 ;  /* 0x000000ffff177224 */ /* 0x000fd400078e0010 */
[----:B------:R-:W-:Y:S05]  /*0e50*/  WARPSYNC.COLLECTIVE R4, `(.L_x_18) ;  /* 0x0000000004087348 */ /* 0x000fea0003c00000 */
[----:B------:R0:W1:Y:S02]  /*0e60*/  SHFL.BFLY P2, R16, R7, R6, R5 ;  /* 0x0c00000607107389 */ /* 0x0000640000040005 */
[----:B01----:R-:W-:Y:S05]  /*0e70*/  ENDCOLLECTIVE ;  /* 0x000000000000791b */ /* 0x003fea0003800000 */
.L_x_18:
[----:B------:R-:W-:Y:S02]  /*0e80*/  IMAD.MOV.U32 R7, RZ, RZ, R23 ;  /* 0x000000ffff077224 */ /* 0x000fe400078e0017 */
[----:B------:R-:W-:-:S06]  /*0e90*/  IMAD.MOV.U32 R6, RZ, RZ, R16 ;  /* 0x000000ffff067224 */ /* 0x000fcc00078e0010 */
[----:B------:R-:W-:Y:S01]  /*0ea0*/  DADD R14, R14, R6 ;  /* 0x000000000e0e7229 */ /* 0x000fe20000000006 */
[----:B------:R-:W-:-:S09]  /*0eb0*/  IMAD.MOV.U32 R6, RZ, RZ, 0x8 ;  /* 0x00000008ff067424 */ /* 0x000fd200078e00ff */
[----:B------:R-:W-:-:S07]  /*0ec0*/  MOV R7, R15 ;  /* 0x0000000f00077202 */ /* 0x000fce0000000f00 */
[----:B------:R-:W-:Y:S05]  /*0ed0*/  WARPSYNC.COLLECTIVE R4, `(.L_x_19) ;  /* 0x0000000004087348 */ /* 0x000fea0003c00000 */
[----:B------:R0:W1:Y:S02]  /*0ee0*/  SHFL.BFLY P2, R16, R7, R6, R5 ;  /* 0x0c00000607107389 */ /* 0x0000640000040005 */
[----:B01----:R-:W-:Y:S05]  /*0ef0*/  ENDCOLLECTIVE ;  /* 0x000000000000791b */ /* 0x003fea0003800000 */
.L_x_19:
[----:B------:R-:W-:Y:S01]  /*0f00*/  MOV R7, R14 ;  /* 0x0000000e00077202 */ /* 0x000fe20000000f00 */
[----:B------:R-:W-:-:S07]  /*0f10*/  IMAD.MOV.U32 R23, RZ, RZ, R16 ;  /* 0x000000ffff177224 */ /* 0x000fce00078e0010 */
[----:B------:R-:W-:Y:S05]  /*0f20*/  WARPSYNC.COLLECTIVE R4, `(.L_x_20) ;  /* 0x0000000004087348 */ /* 0x000fea0003c00000 */
[----:B------:R0:W1:Y:S02]  /*0f30*/  SHFL.BFLY P2, R16, R7, R6, R5 ;  /* 0x0c00000607107389 */ /* 0x0000640000040005 */
[----:B01----:R-:W-:Y:S05]  /*0f40*/  ENDCOLLECTIVE ;  /* 0x000000000000791b */ /* 0x003fea0003800000 */
.L_x_20:
[----:B------:R-:W-:Y:S02]  /*0f50*/  IMAD.MOV.U32 R5, RZ, RZ, R23 ;  /* 0x000000ffff057224 */ /* 0x000fe400078e0017 */
[----:B------:R-:W-:Y:S02]  /*0f60*/  IMAD.MOV.U32 R6, RZ, RZ, 0x4 ;  /* 0x00000004ff067424 */ /* 0x000fe400078e00ff */
[----:B------:R-:W-:-:S06]  /*0f70*/  IMAD.MOV.U32 R4, RZ, RZ, R16 ;  /* 0x000000ffff047224 */ /* 0x000fcc00078e0010 */
[----:B------:R-:W-:Y:S01]  /*0f80*/  DADD R14, R14, R4 ;  /* 0x000000000e0e7229 */ /* 0x000fe20000000004 */
[----:B------:R-:W-:Y:S01]  /*0f90*/  IMAD.MOV.U32 R5, RZ, RZ, 0x1f ;  /* 0x0000001fff057424 */ /* 0x000fe200078e00ff */
[----:B------:R-:W-:-:S08]  /*0fa0*/  MOV R4, 0xffffffff ;  /* 0xffffffff00047802 */ /* 0x000fd00000000f00 */
[----:B------:R-:W-:-:S07]  /*0fb0*/  MOV R7, R15 ;  /* 0x0000000f00077202 */ /* 0x000fce0000000f00 */
[----:B------:R-:W-:Y:S05]  /*0fc0*/  WARPSYNC.COLLECTIVE R4, `(.L_x_21) ;  /* 0x0000000004087348 */ /* 0x000fea0003c00000 */
[----:B------:R0:W1:Y:S02]  /*0fd0*/  SHFL.BFLY P2, R16, R7, R6, R5 ;  /* 0x0c00000607107389 */ /* 0x0000640000040005 */
[----:B01----:R-:W-:Y:S05]  /*0fe0*/  ENDCOLLECTIVE ;  /* 0x000000000000791b */ /* 0x003fea0003800000 */
.L_x_21:
[----:B------:R-:W-:Y:S02]  /*0ff0*/  IMAD.MOV.U32 R7, RZ, RZ, R14 ;  /* 0x000000ffff077224 */ /* 0x000fe400078e000e */
[----:B------:R-:W-:-:S07]  /*1000*/  IMAD.MOV.U32 R23, RZ, RZ, R16 ;  /* 0x000000ffff177224 */ /* 0x000fce00078e0010 */
[----:B------:R-:W-:Y:S05]  /*1010*/  WARPSYNC.COLLECTIVE R4, `(.L_x_22) ;  /* 0x0000000004087348 */ /* 0x000fea0003c00000 */
[----:B------:R0:W1:Y:S02]  /*1020*/  SHFL.BFLY P2, R16, R7, R6, R5 ;  /* 0x0c00000607107389 */ /* 0x0000640000040005 */
[----:B01----:R-:W-:Y:S05]  /*1030*/  ENDCOLLECTIVE ;  /* 0x000000000000791b */ /* 0x003fea0003800000 */
.L_x_22:
        /* <DEDUP_REMOVED lines=10> */
.L_x_23:
[----:B------:R-:W-:Y:S01]  /*10e0*/  IMAD.MOV.U32 R7, RZ, RZ, R14 ;  /* 0x000000ffff077224 */ /* 0x000fe200078e000e */
[----:B------:R-:W-:-:S07]  /*10f0*/  MOV R23, R16 ;  /* 0x0000001000177202 */ /* 0x000fce0000000f00 */
[----:B------:R-:W-:Y:S05]  /*1100*/  WARPSYNC.COLLECTIVE R4, `(.L_x_24) ;  /* 0x0000000004087348 */ /* 0x000fea0003c00000 */
[----:B------:R0:W1:Y:S02]  /*1110*/  SHFL.BFLY P2, R16, R7, R6, R5 ;  /* 0x0c00000607107389 */ /* 0x0000640000040005 */
[----:B01----:R-:W-:Y:S05]  /*1120*/  ENDCOLLECTIVE ;  /* 0x000000000000791b */ /* 0x003fea0003800000 */
.L_x_24:
[----:B------:R-:W-:Y:S01]  /*1130*/  MOV R5, R23 ;  /* 0x0000001700057202 */ /* 0x000fe20000000f00 */
[----:B------:R-:W-:Y:S02]  /*1140*/  IMAD.MOV.U32 R6, RZ, RZ, 0x1 ;  /* 0x00000001ff067424 */ /* 0x000fe400078e00ff */
[----:B------:R-:W-:-:S06]  /*1150*/  IMAD.MOV.U32 R4, RZ, RZ, R16 ;  /* 0x000000ffff047224 */ /* 0x000fcc00078e0010 */
[----:B------:R-:W-:Y:S01]  /*1160*/  DADD R14, R14, R4 ;  /* 0x000000000e0e7229 */ /* 0x000fe20000000004 */
[----:B------:R-:W-:Y:S01]  /*1170*/  MOV R5, 0x1f ;  /* 0x0000001f00057802 */ /* 0x000fe20000000f00 */
[----:B------:R-:W-:-:S08]  /*1180*/  IMAD.MOV.U32 R4, RZ, RZ, -0x1 ;  /* 0xffffffffff047424 */ /* 0x000fd000078e00ff */
[----:B------:R-:W-:-:S07]  /*1190*/  IMAD.MOV.U32 R7, RZ, RZ, R15 ;  /* 0x000000ffff077224 */ /* 0x000fce00078e000f */
[----:B------:R-:W-:Y:S05]  /*11a0*/  WARPSYNC.COLLECTIVE R4, `(.L_x_25) ;  /* 0x0000000004087348 */ /* 0x000fea0003c00000 */
[----:B------:R0:W1:Y:S02]  /*11b0*/  SHFL.BFLY P2, R16, R7, R6, R5 ;  /* 0x0c00000607107389 */ /* 0x0000640000040005 */
[----:B01----:R-:W-:Y:S05]  /*11c0*/  ENDCOLLECTIVE ;  /* 0x000000000000791b */ /* 0x003fea0003800000 */
.L_x_25:
[----:B------:R-:W-:Y:S01]  /*11d0*/  MOV R7, R14 ;  /* 0x0000000e00077202 */ /* 0x000fe20000000f00 */
[----:B------:R-:W-:-:S07]  /*11e0*/  IMAD.MOV.U32 R23, RZ, RZ, R16 ;  /* 0x000000ffff177224 */ /* 0x000fce00078e0010 */
[----:B------:R-:W-:Y:S05]  /*11f0*/  WARPSYNC.COLLECTIVE R4, `(.L_x_26) ;  /* 0x0000000004087348 */ /* 0x000fea0003c00000 */
[----:B------:R0:W1:Y:S02]  /*1200*/  SHFL.BFLY P2, R16, R7, R6, R5 ;  /* 0x0c00000607107389 */ /* 0x0000640000040005 */
[----:B01----:R-:W-:Y:S05]  /*1210*/  ENDCOLLECTIVE ;  /* 0x000000000000791b */ /* 0x003fea0003800000 */
.L_x_26:
[----:B------:R-:W-:Y:S01]  /*1220*/  IMAD.MOV.U32 R4, RZ, RZ, R18 ;  /* 0x000000ffff047224 */ /* 0x000fe200078e0012 */
[----:B------:R-:W-:Y:S01]  /*1230*/  MOV R5, R19 ;  /* 0x0000001300057202 */ /* 0x000fe20000000f00 */
[----:B------:R-:W-:Y:S01]  /*1240*/  IMAD.MOV.U32 R6, RZ, RZ, R16 ;  /* 0x000000ffff067224 */ /* 0x000fe200078e0010 */
[----:B------:R-:W-:Y:S06]  /*1250*/  BRA `(.L_x_27) ;  /* 0xfffffff4007c7947 */ /* 0x000fec000383ffff */
.L_x_28:
[----:B------:R-:W-:-:S00]  /*1260*/  BRA `(.L_x_28) ;  /* 0xfffffffc00fc7947 */ /* 0x000fc0000383ffff */
[----:B------:R-:W-:-:S00]  /*1270*/  NOP ;  /* 0x0000000000007918 */ /* 0x000fc00000000000 */
        /* <DEDUP_REMOVED lines=8> */
.L_x_279:


//--------------------- .text._cupy_channelizer_32x32_float64_complex128 --------------------------
	.section	.text._cupy_channelizer_32x32_float64_complex128,"ax",@progbits
	.align	128
        .global         _cupy_channelizer_32x32_float64_complex128
        .type           _cupy_channelizer_32x32_float64_complex128,@function
        .size           _cupy_channelizer_32x32_float64_complex128,(.L_x_280 - _cupy_channelizer_32x32_float64_complex128)
        .other          _cupy_channelizer_32x32_float64_complex128,@"STO_CUDA_ENTRY STV_DEFAULT"
_cupy_channelizer_32x32_float64_complex128:
.text._cupy_channelizer_32x32_float64_complex128:
        /* <DEDUP_REMOVED lines=15> */
[----:B0-----:R-:W-:-:S06]  /*00f0*/  @P0 IMAD.WIDE.U32 R4, R7, 0x8, R4 ;  /* 0x0000000807040825 */ /* 0x001fcc00078e0004 */
[----:B--2---:R-:W2:Y:S01]  /*0100*/  @P0 LDG.E.64.CONSTANT R4, desc[UR6][R4.64] ;  /* 0x0000000604040981 */ /* 0x004ea2000c1e9b00 */
[----:B------:R-:W-:Y:S01]  /*0110*/  UMOV UR4, 0x400 ;  /* 0x0000040000047882 */ /* 0x000fe20000000000 */
[----:B---3--:R-:W-:Y:S01]  /*0120*/  ISETP.LE.U32.AND P1, PT, R6, UR8, PT ;  /* 0x0000000806007c0c */ /* 0x008fe2000bf23070 */
[----:B------:R-:W-:-:S06]  /*0130*/  ULEA UR4, UR5, UR4, 0x18 ;  /* 0x0000000405047291 */ /* 0x000fcc000f8ec0ff */
[----:B------:R-:W-:Y:S02]  /*0140*/  LEA R13, R0, UR4, 0x8 ;  /* 0x00000004000d7c11 */ /* 0x000fe4000f8e40ff */
[----:B------:R-:W-:-:S03]  /*0150*/  LEA R7, R20, UR4, 0x8 ;  /* 0x0000000414077c11 */ /* 0x000fc6000f8e40ff */
[----:B------:R-:W-:Y:S02]  /*0160*/  IMAD R12, R20, 0x8, R13 ;  /* 0x00000008140c7824 */ /* 0x000fe400078e020d */
[----:B------:R-:W-:-:S03]  /*0170*/  IMAD R6, R0, 0x8, R7 ;  /* 0x0000000800067824 */ /* 0x000fc600078e0207 */
[----:B--2---:R0:W-:Y:S04]  /*0180*/  @P0 STS.64 [R12], R4 ;  /* 0x000000040c000388 */ /* 0x0041e80000000a00 */
[----:B------:R0:W-:Y:S01]  /*0190*/  @!P0 STS.64 [R12], RZ ;  /* 0x000000ff0c008388 */ /* 0x0001e20000000a00 */
[----:B------:R-:W-:Y:S06]  /*01a0*/  BAR.SYNC.DEFER_BLOCKING 0x0 ;  /* 0x0000000000007b1d */ /* 0x000fec0000010000 */
[----:B------:R0:W1:Y:S02]  /*01b0*/  LDS.64 R14, [R6] ;  /* 0x00000000060e7984 */ /* 0x0000640000000a00 */
[----:B------:R-:W-:Y:S06]  /*01c0*/  BAR.SYNC.DEFER_BLOCKING 0x0 ;  /* 0x0000000000007b1d */ /* 0x000fec0000010000 */
[----:B------:R-:W-:Y:S05]  /*01d0*/  @P1 EXIT ;  /* 0x000000000000194d */ /* 0x000fea0003800000 */
[----:B------:R-:W2:Y:S01]  /*01e0*/  LDC.64 R18, c[0x0][0x390] ;  /* 0x0000e400ff127b82 */ /* 0x000ea20000000a00 */
[----:B0-----:R-:W-:Y:S01]  /*01f0*/  LOP3.LUT R5, RZ, R21, RZ, 0x33, !PT ;  /* 0x00000015ff057212 */ /* 0x001fe200078e33ff */
[----:B------:R-:W0:Y:S01]  /*0200*/  LDCU UR4, c[0x0][0x364] ;  /* 0x00006c80ff0477ac */ /* 0x000e220008000800 */
[-C--:B------:R-:W-:Y:S02]  /*0210*/  LEA R7, R9, R20.reuse, 0x5 ;  /* 0x0000001409077211 */ /* 0x080fe400078e28ff */
[----:B------:R-:W-:Y:S01]  /*0220*/  LOP3.LUT R8, RZ, R20, RZ, 0x33, !PT ;  /* 0x00000014ff087212 */ /* 0x000fe200078e33ff */
[----:B------:R-:W-:Y:S01]  /*0230*/  IMAD.IADD R5, R5, 0x1, R2 ;  /* 0x0000000105057824 */ /* 0x000fe200078e0202 */
[-C--:B------:R-:W-:Y:S01]  /*0240*/  ISETP.GE.U32.AND P1, PT, R7, R2.reuse, PT ;  /* 0x000000020700720c */ /* 0x080fe20003f26070 */
[----:B------:R-:W3:Y:S01]  /*0250*/  LDC R4, c[0x0][0x380] ;  /* 0x0000e000ff047b82 */ /* 0x000ee20000000800 */
[----:B------:R-:W4:Y:S01]  /*0260*/  LDCU UR9, c[0x0][0x380] ;  /* 0x00007000ff0977ac */ /* 0x000f220008000800 */
[----:B------:R-:W-:Y:S01]  /*0270*/  IMAD R9, R20, R2, R5 ;  /* 0x0000000214097224 */ /* 0x000fe200078e0205 */
[----:B------:R-:W-:Y:S01]  /*0280*/  ISETP.EQ.AND P1, PT, R0, RZ, !P1 ;  /* 0x000000ff0000720c */ /* 0x000fe20004f22270 */
[--C-:B------:R-:W-:Y:S01]  /*0290*/  IMAD.IADD R0, R8, 0x1, R3.reuse ;  /* 0x0000000108007824 */ /* 0x100fe200078e0203 */
[----:B------:R-:W-:Y:S01]  /*02a0*/  IADD3 R3, PT, PT, R20, 0x1, -R3 ;  /* 0x0000000114037810 */ /* 0x000fe20007ffe803 */
[----:B------:R-:W0:Y:S01]  /*02b0*/  LDCU UR10, c[0x0][0x388] ;  /* 0x00007100ff0a77ac */ /* 0x000e220008000800 */
[----:B------:R-:W-:Y:S01]  /*02c0*/  MOV R2, UR8 ;  /* 0x0000000800027c02 */ /* 0x000fe20008000f00 */
[----:B------:R-:W0:Y:S01]  /*02d0*/  LDC.64 R16, c[0x0][0x390] ;  /* 0x0000e400ff107b82 */ /* 0x000e220000000a00 */
[----:B------:R-:W-:Y:S01]  /*02e0*/  IMAD R0, R0, 0x8, R13 ;  /* 0x0000000800007824 */ /* 0x000fe200078e020d */
[----:B------:R-:W0:Y:S01]  /*02f0*/  LDCU UR5, c[0x0][0x384] ;  /* 0x00007080ff0577ac */ /* 0x000e220008000800 */
[----:B--2-4-:R-:W-:-:S07]  /*0300*/  IMAD.WIDE.U32 R18, R9, 0x8, R18 ;  /* 0x0000000809127825 */ /* 0x014fce00078e0012 */
.L_x_35:
[----:B0-----:R-:W-:-:S13]  /*0310*/  ISETP.GE.U32.AND P2, PT, R2, UR5, PT ;  /* 0x0000000502007c0c */ /* 0x001fda000bf46070 */
[----:B--2-4-:R-:W-:Y:S05]  /*0320*/  @!P2 BRA `(.L_x_29) ;  /* 0x00000000001ca947 */ /* 0x014fea0003800000 */
[----:B------:R-:W-:Y:S05]  /*0330*/  @!P0 BRA `(.L_x_30) ;  /* 0x00000000003c8947 */ /* 0x000fea0003800000 */
[----:B------:R-:W-:-:S04]  /*0340*/  IMAD.IADD R8, R3, 0x1, R2 ;  /* 0x0000000103087824 */ /* 0x000fc800078e0202 */
[----:B------:R-:W-:-:S04]  /*0350*/  IMAD R9, R8, UR9, R5 ;  /* 0x0000000908097c24 */ /* 0x000fc8000f8e0205 */
[----:B------:R-:W-:-:S06]  /*0360*/  IMAD.WIDE.U32 R8, R9, 0x8, R16 ;  /* 0x0000000809087825 */ /* 0x000fcc00078e0010 */
[----:B------:R-:W2:Y:S04]  /*0370*/  LDG.E.64.CONSTANT R8, desc[UR6][R8.64] ;  /* 0x0000000608087981 */ /* 0x000ea8000c1e9b00 */
[----:B--2---:R0:W-:Y:S01]  /*0380*/  STS.64 [R0], R8 ;  /* 0x0000000800007388 */ /* 0x0041e20000000a00 */
[----:B------:R-:W-:Y:S05]  /*0390*/  BRA `(.L_x_30) ;  /* 0x0000000000247947 */ /* 0x000fea0003800000 */
.L_x_29:
[----:B------:R-:W-:-:S04]  /*03a0*/  ISETP.GE.U32.AND P2, PT, R2, R20, PT ;  /* 0x000000140200720c */ /* 0x000fc80003f46070 */
[----:B------:R-:W-:-:S13]  /*03b0*/  ISETP.GE.U32.OR P2, PT, R21, UR9, !P2 ;  /* 0x0000000915007c0c */ /* 0x000fda000d746470 */
[----:B------:R-:W-:Y:S05]  /*03c0*/  @P2 BRA `(.L_x_31) ;  /* 0x0000000000142947 */ /* 0x000fea0003800000 */
[----:B------:R-:W2:Y:S01]  /*03d0*/  LDG.E.64.CONSTANT R8, desc[UR6][R18.64] ;  /* 0x0000000612087981 */ /* 0x000ea2000c1e9b00 */
[----:B------:R-:W-:-:S05]  /*03e0*/  IADD3 R10, PT, PT, -R20, R2, RZ ;  /* 0x00000002140a7210 */ /* 0x000fca0007ffe1ff */
[----:B------:R-:W-:-:S05]  /*03f0*/  IMAD R11, R10, 0x8, R13 ;  /* 0x000000080a0b7824 */ /* 0x000fca00078e020d */
[----:B--2---:R2:W-:Y:S01]  /*0400*/  STS.64 [R11], R8 ;  /* 0x000000080b007388 */ /* 0x0045e20000000a00 */
[----:B------:R-:W-:Y:S05]  /*0410*/  BRA `(.L_x_30) ;  /* 0x0000000000047947 */ /* 0x000fea0003800000 */
.L_x_31:
[----:B------:R4:W-:Y:S02]  /*0420*/  STS.64 [R12], RZ ;  /* 0x000000ff0c007388 */ /* 0x0009e40000000a00 */
.L_x_30:
[----:B---3--:R-:W-:Y:S01]  /*0430*/  ISETP.GE.U32.AND P2, PT, R7, R4, PT ;  /* 0x000000040700720c */ /* 0x008fe20003f46070 */
[----:B------:R-:W-:Y:S05]  /*0440*/  WARPSYNC.ALL ;  /* 0x0000000000007948 */ /* 0x000fea0003800000 */
[----:B------:R-:W-:Y:S01]  /*0450*/  BAR.SYNC.DEFER_BLOCKING 0x0 ;  /* 0x0000000000007b1d */ /* 0x000fe20000010000 */
[----:B0-2---:R-:W-:-:S05]  /*0460*/  CS2R R8, SRZ ;  /* 0x0000000000087805 */ /* 0x005fca000001ff00 */
[----:B------:R-:W-:Y:S04]  /*0470*/  BSSY B0, `(.L_x_32) ;  /* 0x0000015000007945 */ /* 0x000fe80003800000 */
[----:B------:R-:W-:Y:S05]  /*0480*/  @P2 BRA `(.L_x_33) ;  /* 0x00000000004c2947 */ /* 0x000fea0003800000 */
[----:B------:R-:W1:Y:S01]  /*0490*/  LDS.64 R24, [R6] ;  /* 0x0000000006187984 */ /* 0x000e620000000a00 */
[----:B------:R-:W-:Y:S01]  /*04a0*/  UMOV UR8, 0xffffffff ;  /* 0xffffffff00087882 */ /* 0x000fe20000000000 */
[----:B-1----:R-:W-:Y:S02]  /*04b0*/  DMUL R24, R14, R24 ;  /* 0x000000180e187228 */ /* 0x002fe40000000000 */
[----:B------:R-:W-:Y:S09]  /*04c0*/  BRA.DIV UR8, `(.L_x_34) ;  /* 0x0000000208647947 */ /* 0x000ff2000b800000 */
[----:B------:R-:W-:Y:S04]  /*04d0*/  SHFL.BFLY PT, R9, R25, 0x10, 0x1f ;  /* 0x0e001f0019097f89 */ /* 0x000fe800000e0000 */
[----:B------:R-:W0:Y:S02]  /*04e0*/  SHFL.BFLY PT, R8, R24, 0x10, 0x1f ;  /* 0x0e001f0018087f89 */ /* 0x000e2400000e0000 */
[----:B0-----:R-:W-:-:S07]  /*04f0*/  DADD R8, R24, R8 ;  /* 0x0000000018087229 */ /* 0x001fce0000000008 */
        /* <DEDUP_REMOVED lines=9> */
[----:B------:R0:W1:Y:S04]  /*0590*/  SHFL.BFLY PT, R9, R25, 0x1, 0x1f ;  /* 0x0c201f0019097f89 */ /* 0x00006800000e0000 */
[----:B------:R0:W2:Y:S02]  /*05a0*/  SHFL.BFLY PT, R8, R24, 0x1, 0x1f ;  /* 0x0c201f0018087f89 */ /* 0x0000a400000e0000 */
.L_x_46:
[----:B-12---:R-:W-:-:S11]  /*05b0*/  DADD R8, R24, R8 ;  /* 0x0000000018087229 */ /* 0x006fd60000000008 */
.L_x_33:
[----:B------:R-:W-:Y:S05]  /*05c0*/  BSYNC B0 ;  /* 0x0000000000007941 */ /* 0x000fea0003800000 */
.L_x_32:
[----:B------:R-:W2:Y:S01]  /*05d0*/  @P1 LDC.64 R22, c[0x0][0x3a0] ;  /* 0x0000e800ff161b82 */ /* 0x000ea20000000a00 */
[C---:B0-----:R-:W-:Y:S01]  /*05e0*/  @P1 IMAD R25, R2.reuse, R4, R7 ;  /* 0x0000000402191224 */ /* 0x041fe200078e0207 */
[----:B------:R-:W-:Y:S01]  /*05f0*/  CS2R R10, SRZ ;  /* 0x00000000000a7805 */ /* 0x000fe2000001ff00 */
[----:B------:R-:W-:-:S05]  /*0600*/  VIADD R2, R2, UR4 ;  /* 0x0000000402027c36 */ /* 0x000fca0008000000 */
[----:B------:R-:W-:Y:S01]  /*0610*/  ISETP.GE.U32.AND P2, PT, R2, UR10, PT ;  /* 0x0000000a02007c0c */ /* 0x000fe2000bf46070 */
[----:B--2---:R-:W-:-:S05]  /*0620*/  @P1 IMAD.WIDE.U32 R22, R25, 0x10, R22 ;  /* 0x0000001019161825 */ /* 0x004fca00078e0016 */
[----:B------:R2:W-:Y:S07]  /*0630*/  @P1 STG.E.128 desc[UR6][R22.64], R8 ;  /* 0x0000000816001986 */ /* 0x0005ee000c101d06 */
[----:B------:R-:W-:Y:S05]  /*0640*/  @!P2 BRA `(.L_x_35) ;  /* 0xfffffffc0030a947 */ /* 0x000fea000383ffff */
[----:B------:R-:W-:Y:S05]  /*0650*/  EXIT ;  /* 0x000000000000794d */ /* 0x000fea0003800000 */
.L_x_34:
[----:B------:R-:W-:Y:S01]  /*0660*/  IMAD.MOV.U32 R27, RZ, RZ, 0x10 ;  /* 0x00000010ff1b7424 */ /* 0x000fe200078e00ff */
[----:B------:R-:W-:Y:S01]  /*0670*/  MOV R26, R25 ;  /* 0x00000019001a7202 */ /* 0x000fe20000000f00 */
[----:B------:R-:W-:Y:S01]  /*0680*/  IMAD.MOV.U32 R28, RZ, RZ, 0x1f ;  /* 0x0000001fff1c7424 */ /* 0x000fe200078e00ff */
[----:B------:R-:W-:-:S07]  /*0690*/  MOV R29, 0xffffffff ;  /* 0xffffffff001d7802 */ /* 0x000fce0000000f00 */
[----:B----4-:R-:W-:Y:S05]  /*06a0*/  WARPSYNC.COLLECTIVE R29, `(.L_x_36) ;  /* 0x000000001d087348 */ /* 0x010fea0003c00000 */
[----:B------:R0:W1:Y:S02]  /*06b0*/  SHFL.BFLY P2, R27, R26, R27, R28 ;  /* 0x0c00001b1a1b7389 */ /* 0x000064000004001c */
[----:B01--4-:R-:W-:Y:S05]  /*06c0*/  ENDCOLLECTIVE ;  /* 0x000000000000791b */ /* 0x013fea0003800000 */
.L_x_36:
[----:B------:R-:W-:Y:S01]  /*06d0*/  MOV R26, R24 ;  /* 0x00000018001a7202 */ /* 0x000fe20000000f00 */
[----:B------:R-:W-:Y:S02]  /*06e0*/  IMAD.MOV.U32 R9, RZ, RZ, R27 ;  /* 0x000000ffff097224 */ /* 0x000fe400078e001b */
[----:B------:R-:W-:-:S07]  /*06f0*/  IMAD.MOV.U32 R27, RZ, RZ, 0x10 ;  /* 0x00000010ff1b7424 */ /* 0x000fce00078e00ff */
[----:B------:R-:W-:Y:S05]  /*0700*/  WARPSYNC.COLLECTIVE R29, `(.L_x_37) ;  /* 0x000000001d087348 */ /* 0x000fea0003c00000 */
[----:B------:R0:W1:Y:S02]  /*0710*/  SHFL.BFLY P2, R27, R26, R27, R28 ;  /* 0x0c00001b1a1b7389 */ /* 0x000064000004001c */
[----:B01----:R-:W-:Y:S05]  /*0720*/  ENDCOLLECTIVE ;  /* 0x000000000000791b */ /* 0x003fea0003800000 */
.L_x_37:
[----:B------:R-:W-:Y:S02]  /*0730*/  MOV R8, R27 ;  /* 0x0000001b00087202 */ /* 0x000fe40000000f00 */
[----:B------:R-:W-:-:S04]  /*0740*/  MOV R27, 0x8 ;  /* 0x00000008001b7802 */ /* 0x000fc80000000f00 */
[----:B------:R-:W-:-:S10]  /*0750*/  DADD R8, R24, R8 ;  /* 0x0000000018087229 */ /* 0x000fd40000000008 */
[----:B------:R-:W-:-:S07]  /*0760*/  IMAD.MOV.U32 R26, RZ, RZ, R9 ;  /* 0x000000ffff1a7224 */ /* 0x000fce00078e0009 */
[----:B------:R-:W-:Y:S05]  /*0770*/  WARPSYNC.COLLECTIVE R29, `(.L_x_38) ;  /* 0x000000001d087348 */ /* 0x000fea0003c00000 */
[----:B------:R0:W1:Y:S02]  /*0780*/  SHFL.BFLY P2, R27, R26, R27, R28 ;  /* 0x0c00001b1a1b7389 */ /* 0x000064000004001c */
[----:B01----:R-:W-:Y:S05]  /*0790*/  ENDCOLLECTIVE ;  /* 0x000000000000791b */ /* 0x003fea0003800000 */
.L_x_38:
[----:B------:R-:W-:Y:S01]  /*07a0*/  MOV R26, R8 ;  /* 0x00000008001a7202 */ /* 0x000fe20000000f00 */
[----:B------:R-:W-:Y:S02]  /*07b0*/  IMAD.MOV.U32 R11, RZ, RZ, R27 ;  /* 0x000000ffff0b7224 */ /* 0x000fe400078e001b */
[----:B------:R-:W-:-:S07]  /*07c0*/  IMAD.MOV.U32 R27, RZ, RZ, 0x8 ;  /* 0x00000008ff1b7424 */ /* 0x000fce00078e00ff */
[----:B------:R-:W-:Y:S05]  /*07d0*/  WARPSYNC.COLLECTIVE R29, `(.L_x_39) ;  /* 0x000000001d087348 */ /* 0x000fea0003c00000 */
[----:B------:R0:W1:Y:S02]  /*07e0*/  SHFL.BFLY P2, R27, R26, R27, R28 ;  /* 0x0c00001b1a1b7389 */ /* 0x000064000004001c */
[----:B01----:R-:W-:Y:S05]  /*07f0*/  ENDCOLLECTIVE ;  /* 0x000000000000791b */ /* 0x003fea0003800000 */
.L_x_39:
[----:B------:R-:W-:Y:S02]  /*0800*/  MOV R10, R27 ;  /* 0x0000001b000a7202 */ /* 0x000fe40000000f00 */
[----:B------:R-:W-:-:S04]  /*0810*/  MOV R27, 0x4 ;  /* 0x00000004001b7802 */ /* 0x000fc80000000f00 */
[----:B------:R-:W-:-:S10]  /*0820*/  DADD R10, R8, R10 ;  /* 0x00000000080a7229 */ /* 0x000fd4000000000a */
[----:B------:R-:W-:-:S07]  /*0830*/  IMAD.MOV.U32 R26, RZ, RZ, R11 ;  /* 0x000000ffff1a7224 */ /* 0x000fce00078e000b */
[----:B------:R-:W-:Y:S05]  /*0840*/  WARPSYNC.COLLECTIVE R29, `(.L_x_40) ;  /* 0x000000001d087348 */ /* 0x000fea0003c00000 */
[----:B------:R0:W1:Y:S02]  /*0850*/  SHFL.BFLY P2, R27, R26, R27, R28 ;  /* 0x0c00001b1a1b7389 */ /* 0x000064000004001c */
[----:B01----:R-:W-:Y:S05]  /*0860*/  ENDCOLLECTIVE ;  /* 0x000000000000791b */ /* 0x003fea0003800000 */
.L_x_40:
[----:B------:R-:W-:Y:S01]  /*0870*/  MOV R26, R10 ;  /* 0x0000000a001a7202 */ /* 0x000fe20000000f00 */
[----:B------:R-:W-:Y:S02]  /*0880*/  IMAD.MOV.U32 R23, RZ, RZ, R27 ;  /* 0x000000ffff177224 */ /* 0x000fe400078e001b */
[----:B------:R-:W-:-:S07]  /*0890*/  IMAD.MOV.U32 R27, RZ, RZ, 0x4 ;  /* 0x00000004ff1b7424 */ /* 0x000fce00078e00ff */
[----:B------:R-:W-:Y:S05]  /*08a0*/  WARPSYNC.COLLECTIVE R29, `(.L_x_41) ;  /* 0x000000001d087348 */ /* 0x000fea0003c00000 */
[----:B------:R0:W1:Y:S02]  /*08b0*/  SHFL.BFLY P2, R27, R26, R27, R28 ;  /* 0x0c00001b1a1b7389 */ /* 0x000064000004001c */
[----:B01----:R-:W-:Y:S05]  /*08c0*/  ENDCOLLECTIVE ;  /* 0x000000000000791b */ /* 0x003fea0003800000 */
.L_x_41:
[----:B------:R-:W-:Y:S02]  /*08d0*/  MOV R22, R27 ;  /* 0x0000001b00167202 */ /* 0x000fe40000000f00 */
[----:B------:R-:W-:-:S04]  /*08e0*/  MOV R27, 0x2 ;  /* 0x00000002001b7802 */ /* 0x000fc80000000f00 */
[----:B------:R-:W-:-:S10]  /*08f0*/  DADD R22, R10, R22 ;  /* 0x000000000a167229 */ /* 0x000fd40000000016 */
[----:B------:R-:W-:-:S07]  /*0900*/  IMAD.MOV.U32 R26, RZ, RZ, R23 ;  /* 0x000000ffff1a7224 */ /* 0x000fce00078e0017 */
[----:B------:R-:W-:Y:S05]  /*0910*/  WARPSYNC.COLLECTIVE R29, `(.L_x_42) ;  /* 0x000000001d087348 */ /* 0x000fea0003c00000 */
[----:B------:R0:W1:Y:S02]  /*0920*/  SHFL.BFLY P2, R27, R26, R27, R28 ;  /* 0x0c00001b1a1b7389 */ /* 0x000064000004001c */
[----:B01----:R-:W-:Y:S05]  /*0930*/  ENDCOLLECTIVE ;  /* 0x000000000000791b */ /* 0x003fea0003800000 */
.L_x_42:
[----:B------:R-:W-:Y:S01]  /*0940*/  MOV R26, R22 ;  /* 0x00000016001a7202 */ /* 0x000fe20000000f00 */
[----:B------:R-:W-:Y:S02]  /*0950*/  IMAD.MOV.U32 R25, RZ, RZ, R27 ;  /* 0x000000ffff197224 */ /* 0x000fe400078e001b */
[----:B------:R-:W-:-:S07]  /*0960*/  IMAD.MOV.U32 R27, RZ, RZ, 0x2 ;  /* 0x00000002ff1b7424 */ /* 0x000fce00078e00ff */
[----:B------:R-:W-:Y:S05]  /*0970*/  WARPSYNC.COLLECTIVE R29, `(.L_x_43) ;  /* 0x000000001d087348 */ /* 0x000fea0003c00000 */
[----:B------:R0:W1:Y:S02]  /*0980*/  SHFL.BFLY P2, R27, R26, R27, R28 ;  /* 0x0c00001b1a1b7389 */ /* 0x000064000004001c */
[----:B01----:R-:W-:Y:S05]  /*0990*/  ENDCOLLECTIVE ;  /* 0x000000000000791b */ /* 0x003fea0003800000 */
.L_x_43:
[----:B------:R-:W-:Y:S02]  /*09a0*/  MOV R24, R27 ;  /* 0x0000001b00187202 */ /* 0x000fe40000000f00 */
[----:B------:R-:W-:-:S04]  /*09b0*/  MOV R27, 0x1 ;  /* 0x00000001001b7802 */ /* 0x000fc80000000f00 */
[----:B------:R-:W-:-:S10]  /*09c0*/  DADD R24, R22, R24 ;  /* 0x0000000016187229 */ /* 0x000fd40000000018 */
[----:B------:R-:W-:-:S07]  /*09d0*/  IMAD.MOV.U32 R26, RZ, RZ, R25 ;  /* 0x000000ffff1a7224 */ /* 0x000fce00078e0019 */
[----:B------:R-:W-:Y:S05]  /*09e0*/  WARPSYNC.COLLECTIVE R29, `(.L_x_44) ;  /* 0x000000001d087348 */ /* 0x000fea0003c00000 */
[----:B------:R0:W1:Y:S02]  /*09f0*/  SHFL.BFLY P2, R27, R26, R27, R28 ;  /* 0x0c00001b1a1b7389 */ /* 0x000064000004001c */
[----:B01----:R-:W-:Y:S05]  /*0a00*/  ENDCOLLECTIVE ;  /* 0x000000000000791b */ /* 0x003fea0003800000 */
.L_x_44:
[----:B------:R-:W-:Y:S01]  /*0a10*/  MOV R26, R24 ;  /* 0x00000018001a7202 */ /* 0x000fe20000000f00 */
[----:B------:R-:W-:Y:S02]  /*0a20*/  IMAD.MOV.U32 R9, RZ, RZ, R27 ;  /* 0x000000ffff097224 */ /* 0x000fe400078e001b */
[----:B------:R-:W-:-:S07]  /*0a30*/  IMAD.MOV.U32 R27, RZ, RZ, 0x1 ;  /* 0x00000001ff1b7424 */ /* 0x000fce00078e00ff */
[----:B------:R-:W-:Y:S05]  /*0a40*/  WARPSYNC.COLLECTIVE R29, `(.L_x_45) ;  /* 0x000000001d087348 */ /* 0x000fea0003c00000 */
[----:B------:R0:W1:Y:S02]  /*0a50*/  SHFL.BFLY P2, R27, R26, R27, R28 ;  /* 0x0c00001b1a1b7389 */ /* 0x000064000004001c */
[----:B01----:R-:W-:Y:S05]  /*0a60*/  ENDCOLLECTIVE ;  /* 0x000000000000791b */ /* 0x003fea0003800000 */
.L_x_45:
[----:B------:R-:W-:Y:S01]  /*0a70*/  MOV R8, R27 ;  /* 0x0000001b00087202 */ /* 0x000fe20000000f00 */
[----:B------:R-:W-:Y:S06]  /*0a80*/  BRA `(.L_x_46) ;  /* 0xfffffff800c87947 */ /* 0x000fec000383ffff */
.L_x_47:
        /* <DEDUP_REMOVED lines=15> */
.L_x_280:


//--------------------- .text._cupy_channelizer_32x32_complex64_complex64 --------------------------
	.section	.text._cupy_channelizer_32x32_complex64_complex64,"ax",@progbits
	.align	128
        .global         _cupy_channelizer_32x32_complex64_complex64
        .type           _cupy_channelizer_32x32_complex64_complex64,@function
        .size           _cupy_channelizer_32x32_complex64_complex64,(.L_x_281 - _cupy_channelizer_32x32_complex64_complex64)
        .other          _cupy_channelizer_32x32_complex64_complex64,@"STO_CUDA_ENTRY STV_DEFAULT"
_cupy_channelizer_32x32_complex64_complex64:
.text._cupy_channelizer_32x32_complex64_complex64:
        /* <DEDUP_REMOVED lines=21> */
[C---:B------:R-:W-:Y:S02]  /*0150*/  LEA R9, R0.reuse, UR4, 0x8 ;  /* 0x0000000400097c11 */ /* 0x040fe4000f8e40ff */
[----:B------:R-:W-:-:S03]  /*0160*/  LEA R2, R0, R5, 0x3 ;  /* 0x0000000500027211 */ /* 0x000fc600078e18ff */
[----:B------:R-:W-:Y:S02]  /*0170*/  IMAD R4, R8, 0x8, R9 ;  /* 0x0000000808047824 */ /* 0x000fe400078e0209 */
[----:B--2---:R-:W-:Y:S01]  /*0180*/  @P0 FADD R15, -R7, -RZ ;  /* 0x800000ff070f0221 */ /* 0x004fe20000000100 */
[----:B------:R-:W-:-:S05]  /*0190*/  MOV R14, R6 ;  /* 0x00000006000e7202 */ /* 0x000fca0000000f00 */
[----:B------:R0:W-:Y:S04]  /*01a0*/  @P0 STS.64 [R2], R14 ;  /* 0x0000000e02000388 */ /* 0x0001e80000000a00 */
[----:B------:R0:W-:Y:S01]  /*01b0*/  @!P0 STS.64 [R2], RZ ;  /* 0x000000ff02008388 */ /* 0x0001e20000000a00 */
[----:B------:R-:W-:Y:S06]  /*01c0*/  BAR.SYNC.DEFER_BLOCKING 0x0 ;  /* 0x0000000000007b1d */ /* 0x000fec0000010000 */
[----:B------:R0:W1:Y:S02]  /*01d0*/  LDS.64 R12, [R4] ;  /* 0x00000000040c7984 */ /* 0x0000640000000a00 */
[----:B------:R-:W-:Y:S06]  /*01e0*/  BAR.SYNC.DEFER_BLOCKING 0x0 ;  /* 0x0000000000007b1d */ /* 0x000fec0000010000 */
[----:B------:R-:W-:Y:S05]  /*01f0*/  @P1 EXIT ;  /* 0x000000000000194d */ /* 0x000fea0003800000 */
[----:B------:R-:W2:Y:S01]  /*0200*/  LDC.64 R16, c[0x0][0x390] ;  /* 0x0000e400ff107b82 */ /* 0x000ea20000000a00 */
[----:B------:R-:W-:Y:S01]  /*0210*/  LOP3.LUT R9, RZ, R3, RZ, 0x33, !PT ;  /* 0x00000003ff097212 */ /* 0x000fe200078e33ff */
[----:B------:R-:W3:Y:S01]  /*0220*/  LDCU UR4, c[0x0][0x364] ;  /* 0x00006c80ff0477ac */ /* 0x000ee20008000800 */
[----:B------:R-:W-:Y:S02]  /*0230*/  LEA R7, R19, R0, 0x5 ;  /* 0x0000000013077211 */ /* 0x000fe400078e28ff */
[----:B------:R-:W-:Y:S01]  /*0240*/  IADD3 R9, PT, PT, R9, R10, RZ ;  /* 0x0000000a09097210 */ /* 0x000fe20007ffe0ff */
[----:B------:R-:W4:Y:S01]  /*0250*/  LDCU UR9, c[0x0][0x380] ;  /* 0x00007000ff0977ac */ /* 0x000f220008000800 */
[----:B------:R-:W-:Y:S01]  /*0260*/  LOP3.LUT R18, RZ, R0, RZ, 0x33, !PT ;  /* 0x00000000ff127212 */ /* 0x000fe200078e33ff */
[----:B------:R-:W1:Y:S01]  /*0270*/  LDC R6, c[0x0][0x380] ;  /* 0x0000e000ff067b82 */ /* 0x000e620000000800 */
[-C--:B------:R-:W-:Y:S01]  /*0280*/  ISETP.GE.U32.AND P1, PT, R7, R10.reuse, PT ;  /* 0x0000000a0700720c */ /* 0x080fe20003f26070 */
[----:B------:R-:W-:Y:S01]  /*0290*/  IMAD R19, R0, R10, R9 ;  /* 0x0000000a00137224 */ /* 0x000fe200078e0209 */
[----:B------:R-:W1:Y:S01]  /*02a0*/  LDCU UR10, c[0x0][0x388] ;  /* 0x00007100ff0a77ac */ /* 0x000e620008000800 */
[----:B------:R-:W-:Y:S01]  /*02b0*/  IMAD.IADD R10, R18, 0x1, R11 ;  /* 0x00000001120a7824 */ /* 0x000fe200078e020b */
[----:B------:R-:W-:-:S02]  /*02c0*/  ISETP.EQ.AND P1, PT, R8, RZ, !P1 ;  /* 0x000000ff0800720c */ /* 0x000fc40004f22270 */
[----:B------:R-:W-:Y:S01]  /*02d0*/  IADD3 R8, PT, PT, R0, 0x1, -R11 ;  /* 0x0000000100087810 */ /* 0x000fe20007ffe80b */
[----:B0-----:R-:W0:Y:S01]  /*02e0*/  LDC.64 R14, c[0x0][0x390] ;  /* 0x0000e400ff0e7b82 */ /* 0x001e220000000a00 */
[----:B------:R-:W-:Y:S01]  /*02f0*/  MOV R11, UR8 ;  /* 0x00000008000b7c02 */ /* 0x000fe20008000f00 */
[----:B------:R-:W0:Y:S01]  /*0300*/  LDCU UR5, c[0x0][0x384] ;  /* 0x00007080ff0577ac */ /* 0x000e220008000800 */
[----:B------:R-:W-:Y:S01]  /*0310*/  LEA R10, R10, R5, 0x3 ;  /* 0x000000050a0a7211 */ /* 0x000fe200078e18ff */
[----:B--234-:R-:W-:-:S07]  /*0320*/  IMAD.WIDE.U32 R16, R19, 0x8, R16 ;  /* 0x0000000813107825 */ /* 0x01cfce00078e0010 */
.L_x_54:
[----:B0-----:R-:W-:-:S13]  /*0330*/  ISETP.GE.U32.AND P2, PT, R11, UR5, PT ;  /* 0x000000050b007c0c */ /* 0x001fda000bf46070 */
[----:B--23--:R-:W-:Y:S05]  /*0340*/  @!P2 BRA `(.L_x_48) ;  /* 0x000000000020a947 */ /* 0x00cfea0003800000 */
[----:B------:R-:W-:Y:S05]  /*0350*/  @!P0 BRA `(.L_x_49) ;  /* 0x0000000000448947 */ /* 0x000fea0003800000 */
[----:B------:R-:W-:-:S04]  /*0360*/  IMAD.IADD R18, R8, 0x1, R11 ;  /* 0x0000000108127824 */ /* 0x000fc800078e020b */
[----:B------:R-:W-:-:S04]  /*0370*/  IMAD R21, R18, UR9, R9 ;  /* 0x0000000912157c24 */ /* 0x000fc8000f8e0209 */
[----:B------:R-:W-:-:S05]  /*0380*/  IMAD.WIDE.U32 R20, R21, 0x8, R14 ;  /* 0x0000000815147825 */ /* 0x000fca00078e000e */
[----:B------:R-:W2:Y:S02]  /*0390*/  LDG.E.64.CONSTANT R18, desc[UR6][R20.64] ;  /* 0x0000000614127981 */ /* 0x000ea4000c1e9b00 */
[----:B--2---:R-:W-:-:S05]  /*03a0*/  FADD R19, -R19, -RZ ;  /* 0x800000ff13137221 */ /* 0x004fca0000000100 */
[----:B------:R0:W-:Y:S01]  /*03b0*/  STS.64 [R10], R18 ;  /* 0x000000120a007388 */ /* 0x0001e20000000a00 */
[----:B------:R-:W-:Y:S05]  /*03c0*/  BRA `(.L_x_49) ;  /* 0x0000000000287947 */ /* 0x000fea0003800000 */
.L_x_48:
[----:B------:R-:W-:-:S04]  /*03d0*/  ISETP.GE.U32.AND P2, PT, R11, R0, PT ;  /* 0x000000000b00720c */ /* 0x000fc80003f46070 */
[----:B------:R-:W-:-:S13]  /*03e0*/  ISETP.GE.U32.OR P2, PT, R3, UR9, !P2 ;  /* 0x0000000903007c0c */ /* 0x000fda000d746470 */
[----:B------:R-:W-:Y:S05]  /*03f0*/  @P2 BRA `(.L_x_50) ;  /* 0x0000000000182947 */ /* 0x000fea0003800000 */
[----:B------:R-:W2:Y:S01]  /*0400*/  LDG.E.64.CONSTANT R18, desc[UR6][R16.64] ;  /* 0x0000000610127981 */ /* 0x000ea2000c1e9b00 */
[----:B------:R-:W-:-:S04]  /*0410*/  IADD3 R20, PT, PT, -R0, R11, RZ ;  /* 0x0000000b00147210 */ /* 0x000fc80007ffe1ff */
[----:B------:R-:W-:Y:S01]  /*0420*/  LEA R20, R20, R5, 0x3 ;  /* 0x0000000514147211 */ /* 0x000fe200078e18ff */
[----:B--2---:R-:W-:-:S05]  /*0430*/  FADD R19, -R19, -RZ ;  /* 0x800000ff13137221 */ /* 0x004fca0000000100 */
[----:B------:R2:W-:Y:S01]  /*0440*/  STS.64 [R20], R18 ;  /* 0x0000001214007388 */ /* 0x0005e20000000a00 */
[----:B------:R-:W-:Y:S05]  /*0450*/  BRA `(.L_x_49) ;  /* 0x0000000000047947 */ /* 0x000fea0003800000 */
.L_x_50:
[----:B------:R3:W-:Y:S02]  /*0460*/  STS.64 [R2], RZ ;  /* 0x000000ff02007388 */ /* 0x0007e40000000a00 */
.L_x_49:
[----:B-1----:R-:W-:Y:S01]  /*0470*/  ISETP.GE.U32.AND P2, PT, R7, R6, PT ;  /* 0x000000060700720c */ /* 0x002fe20003f46070 */
[----:B------:R-:W-:Y:S05]  /*0480*/  WARPSYNC.ALL ;  /* 0x0000000000007948 */ /* 0x000fea0003800000 */
[----:B------:R-:W-:Y:S01]  /*0490*/  BAR.SYNC.DEFER_BLOCKING 0x0 ;  /* 0x0000000000007b1d */ /* 0x000fe20000010000 */
[----:B0-2---:R-:W-:-:S05]  /*04a0*/  CS2R R18, SRZ ;  /* 0x0000000000127805 */ /* 0x005fca000001ff00 */
[----:B------:R-:W-:Y:S04]  /*04b0*/  BSSY B0, `(.L_x_51) ;  /* 0x000001d000007945 */ /* 0x000fe80003800000 */
[----:B------:R-:W-:Y:S05]  /*04c0*/  @P2 BRA `(.L_x_52) ;  /* 0x00000000006c2947 */ /* 0x000fea0003800000 */
[----:B------:R-:W0:Y:S01]  /*04d0*/  LDS.64 R18, [R4] ;  /* 0x0000000004127984 */ /* 0x000e220000000a00 */
[----:B------:R-:W-:Y:S01]  /*04e0*/  UMOV UR8, 0xffffffff ;  /* 0xffffffff00087882 */ /* 0x000fe20000000000 */
[C---:B0-----:R-:W-:Y:S01]  /*04f0*/  FMUL R21, R13.reuse, R19 ;  /* 0x000000130d157220 */ /* 0x041fe20000400000 */
[----:B------:R-:W-:-:S03]  /*0500*/  FMUL R20, R13, R18 ;  /* 0x000000120d147220 */ /* 0x000fc60000400000 */
[C---:B------:R-:W-:Y:S01]  /*0510*/  FFMA R18, R12.reuse, R18, -R21 ;  /* 0x000000120c127223 */ /* 0x040fe20000000815 */
[----:B------:R-:W-:Y:S01]  /*0520*/  FFMA R19, R12, R19, R20 ;  /* 0x000000130c137223 */ /* 0x000fe20000000014 */
[----:B------:R-:W-:Y:S06]  /*0530*/  BRA.DIV UR8, `(.L_x_53) ;  /* 0x0000000208747947 */ /* 0x000fec000b800000 */
[----:B------:R-:W0:Y:S04]  /*0540*/  SHFL.BFLY PT, R23, R18, 0x10, 0x1f ;  /* 0x0e001f0012177f89 */ /* 0x000e2800000e0000 */
[----:B------:R-:W1:Y:S01]  /*0550*/  SHFL.BFLY PT, R26, R19, 0x10, 0x1f ;  /* 0x0e001f00131a7f89 */ /* 0x000e6200000e0000 */
[----:B0-----:R-:W-:Y:S01]  /*0560*/  FADD R23, R18, R23 ;  /* 0x0000001712177221 */ /* 0x001fe20000000000 */
[----:B-1----:R-:W-:-:S04]  /*0570*/  FADD R26, R19, R26 ;  /* 0x0000001a131a7221 */ /* 0x002fc80000000000 */
        /* <DEDUP_REMOVED lines=13> */
[----:B------:R1:W2:Y:S02]  /*0650*/  SHFL.BFLY PT, R26, R19, 0x1, 0x1f ;  /* 0x0c201f00131a7f89 */ /* 0x0002a400000e0000 */
[----:B01----:R-:W-:-:S07]  /*0660*/  FADD R18, R23, R18 ;  /* 0x0000001217127221 */ /* 0x003fce0000000000 */
.L_x_65:
[----:B--2---:R-:W-:-:S07]  /*0670*/  FADD R19, R19, R26 ;  /* 0x0000001a13137221 */ /* 0x004fce0000000000 */
.L_x_52:
[----:B------:R-:W-:Y:S05]  /*0680*/  BSYNC B0 ;  /* 0x0000000000007941 */ /* 0x000fea0003800000 */
.L_x_51:
[----:B------:R-:W0:Y:S01]  /*0690*/  @P1 LDC.64 R20, c[0x0][0x3a0] ;  /* 0x0000e800ff141b82 */ /* 0x000e220000000a00 */
[C---:B------:R-:W-:Y:S02]  /*06a0*/  @P1 IMAD R23, R11.reuse, R6, R7 ;  /* 0x000000060b171224 */ /* 0x040fe400078e0207 */
[----:B------:R-:W-:-:S05]  /*06b0*/  VIADD R11, R11, UR4 ;  /* 0x000000040b0b7c36 */ /* 0x000fca0008000000 */
[----:B------:R-:W-:Y:S01]  /*06c0*/  ISETP.GE.U32.AND P2, PT, R11, UR10, PT ;  /* 0x0000000a0b007c0c */ /* 0x000fe2000bf46070 */
[----:B0-----:R-:W-:-:S05]  /*06d0*/  @P1 IMAD.WIDE.U32 R20, R23, 0x8, R20 ;  /* 0x0000000817141825 */ /* 0x001fca00078e0014 */
[----:B------:R2:W-:Y:S07]  /*06e0*/  @P1 STG.E.64 desc[UR6][R20.64], R18 ;  /* 0x0000001214001986 */ /* 0x0005ee000c101b06 */
[----:B------:R-:W-:Y:S05]  /*06f0*/  @!P2 BRA `(.L_x_54) ;  /* 0xfffffffc000ca947 */ /* 0x000fea000383ffff */
[----:B------:R-:W-:Y:S05]  /*0700*/  EXIT ;  /* 0x000000000000794d */ /* 0x000fea0003800000 */
.L_x_53:
[----:B------:R-:W-:Y:S01]  /*0710*/  HFMA2 R22, -RZ, RZ, 0, 9.5367431640625e-07 ;  /* 0x00000010ff167431 */ /* 0x000fe200000001ff */
[----:B------:R-:W-:Y:S01]  /*0720*/  MOV R23, R18 ;  /* 0x0000001200177202 */ /* 0x000fe20000000f00 */
[----:B------:R-:W-:Y:S01]  /*0730*/  IMAD.MOV.U32 R21, RZ, RZ, 0x1f ;  /* 0x0000001fff157424 */ /* 0x000fe200078e00ff */
[----:B------:R-:W-:-:S07]  /*0740*/  MOV R20, 0xffffffff ;  /* 0xffffffff00147802 */ /* 0x000fce0000000f00 */
[----:B---3--:R-:W-:Y:S05]  /*0750*/  WARPSYNC.COLLECTIVE R20, `(.L_x_55) ;  /* 0x0000000014087348 */ /* 0x008fea0003c00000 */
[----:B------:R0:W1:Y:S02]  /*0760*/  SHFL.BFLY P2, R29, R23, R22, R21 ;  /* 0x0c000016171d7389 */ /* 0x0000640000040015 */
[----:B01-3--:R-:W-:Y:S05]  /*0770*/  ENDCOLLECTIVE ;  /* 0x000000000000791b */ /* 0x00bfea0003800000 */
.L_x_55:
[----:B------:R-:W-:Y:S01]  /*0780*/  HFMA2 R22, -RZ, RZ, 0, 4.76837158203125e-07 ;  /* 0x00000008ff167431 */ /* 0x000fe200000001ff */
[----:B------:R-:W-:-:S05]  /*0790*/  MOV R23, R29 ;  /* 0x0000001d00177202 */ /* 0x000fca0000000f00 */
[----:B------:R-:W-:-:S07]  /*07a0*/  FADD R23, R18, R23 ;  /* 0x0000001712177221 */ /* 0x000fce0000000000 */
[----:B------:R-:W-:Y:S05]  /*07b0*/  WARPSYNC.COLLECTIVE R20, `(.L_x_56) ;  /* 0x0000000014087348 */ /* 0x000fea0003c00000 */
[----:B------:R0:W1:Y:S02]  /*07c0*/  SHFL.BFLY P2, R29, R23, R22, R21 ;  /* 0x0c000016171d7389 */ /* 0x0000640000040015 */
[----:B01----:R-:W-:Y:S05]  /*07d0*/  ENDCOLLECTIVE ;  /* 0x000000000000791b */ /* 0x003fea0003800000 */
.L_x_56:
[----:B------:R-:W-:Y:S02]  /*07e0*/  HFMA2 R22, -RZ, RZ, 0, 2.384185791015625e-07 ;  /* 0x00000004ff167431 */ /* 0x000fe400000001ff */
[----:B------:R-:W-:-:S04]  /*07f0*/  IMAD.MOV.U32 R24, RZ, RZ, R29 ;  /* 0x000000ffff187224 */ /* 0x000fc800078e001d */
[----:B------:R-:W-:-:S05]  /*0800*/  FADD R24, R23, R24 ;  /* 0x0000001817187221 */ /* 0x000fca0000000000 */
[----:B------:R-:W-:-:S07]  /*0810*/  MOV R23, R24 ;  /* 0x0000001800177202 */ /* 0x000fce0000000f00 */
[----:B------:R-:W-:Y:S05]  /*0820*/  WARPSYNC.COLLECTIVE R20, `(.L_x_57) ;  /* 0x0000000014087348 */ /* 0x000fea0003c00000 */
[----:B------:R0:W1:Y:S02]  /*0830*/  SHFL.BFLY P2, R29, R23, R22, R21 ;  /* 0x0c000016171d7389 */ /* 0x0000640000040015 */
[----:B01----:R-:W-:Y:S05]  /*0840*/  ENDCOLLECTIVE ;  /* 0x000000000000791b */ /* 0x003fea0003800000 */
.L_x_57:
[----:B------:R-:W-:Y:S01]  /*0850*/  HFMA2 R22, -RZ, RZ, 0, 1.1920928955078125e-07 ;  /* 0x00000002ff167431 */ /* 0x000fe200000001ff */
[----:B------:R-:W-:-:S05]  /*0860*/  MOV R25, R29 ;  /* 0x0000001d00197202 */ /* 0x000fca0000000f00 */
[----:B------:R-:W-:-:S04]  /*0870*/  FADD R25, R24, R25 ;  /* 0x0000001918197221 */ /* 0x000fc80000000000 */
[----:B------:R-:W-:-:S07]  /*0880*/  IMAD.MOV.U32 R23, RZ, RZ, R25 ;  /* 0x000000ffff177224 */ /* 0x000fce00078e0019 */
[----:B------:R-:W-:Y:S05]  /*0890*/  WARPSYNC.COLLECTIVE R20, `(.L_x_58) ;  /* 0x0000000014087348 */ /* 0x000fea0003c00000 */
[----:B------:R0:W1:Y:S02]  /*08a0*/  SHFL.BFLY P2, R29, R23, R22, R21 ;  /* 0x0c000016171d7389 */ /* 0x0000640000040015 */
[----:B01----:R-:W-:Y:S05]  /*08b0*/  ENDCOLLECTIVE ;  /* 0x000000000000791b */ /* 0x003fea0003800000 */
.L_x_58:
[----:B------:R-:W-:Y:S01]  /*08c0*/  HFMA2 R22, -RZ, RZ, 0, 5.9604644775390625e-08 ;  /* 0x00000001ff167431 */ /* 0x000fe200000001ff */
[----:B------:R-:W-:-:S05]  /*08d0*/  MOV R18, R29 ;  /* 0x0000001d00127202 */ /* 0x000fca0000000f00 */
[----:B------:R-:W-:-:S07]  /*08e0*/  FADD R23, R25, R18 ;  /* 0x0000001219177221 */ /* 0x000fce0000000000 */
[----:B------:R-:W-:Y:S05]  /*08f0*/  WARPSYNC.COLLECTIVE R20, `(.L_x_59) ;  /* 0x0000000014087348 */ /* 0x000fea0003c00000 */
[----:B------:R0:W1:Y:S02]  /*0900*/  SHFL.BFLY P2, R29, R23, R22, R21 ;  /* 0x0c000016171d7389 */ /* 0x0000640000040015 */
[----:B01----:R-:W-:Y:S05]  /*0910*/  ENDCOLLECTIVE ;  /* 0x000000000000791b */ /* 0x003fea0003800000 */
.L_x_59:
[----:B------:R-:W-:Y:S02]  /*0920*/  HFMA2 R22, -RZ, RZ, 0, 9.5367431640625e-07 ;  /* 0x00000010ff167431 */ /* 0x000fe400000001ff */
[----:B------:R-:W-:-:S04]  /*0930*/  IMAD.MOV.U32 R18, RZ, RZ, R29 ;  /* 0x000000ffff127224 */ /* 0x000fc800078e001d */
[----:B------:R-:W-:Y:S01]  /*0940*/  FADD R18, R23, R18 ;  /* 0x0000001217127221 */ /* 0x000fe20000000000 */
[----:B------:R-:W-:-:S07]  /*0950*/  MOV R23, R19 ;  /* 0x0000001300177202 */ /* 0x000fce0000000f00 */
[----:B------:R-:W-:Y:S05]  /*0960*/  WARPSYNC.COLLECTIVE R20, `(.L_x_60) ;  /* 0x0000000014087348 */ /* 0x000fea0003c00000 */
[----:B------:R0:W1:Y:S02]  /*0970*/  SHFL.BFLY P2, R29, R23, R22, R21 ;  /* 0x0c000016171d7389 */ /* 0x0000640000040015 */
[----:B01----:R-:W-:Y:S05]  /*0980*/  ENDCOLLECTIVE ;  /* 0x000000000000791b */ /* 0x003fea0003800000 */
.L_x_60:
[----:B------:R-:W-:Y:S01]  /*0990*/  HFMA2 R22, -RZ, RZ, 0, 4.76837158203125e-07 ;  /* 0x00000008ff167431 */ /* 0x000fe200000001ff */
[----:B------:R-:W-:-:S05]  /*09a0*/  MOV R26, R29 ;  /* 0x0000001d001a7202 */ /* 0x000fca0000000f00 */
[----:B------:R-:W-:-:S04]  /*09b0*/  FADD R26, R19, R26 ;  /* 0x0000001a131a7221 */ /* 0x000fc80000000000 */
[----:B------:R-:W-:-:S07]  /*09c0*/  IMAD.MOV.U32 R23, RZ, RZ, R26 ;  /* 0x000000ffff177224 */ /* 0x000fce00078e001a */
[----:B------:R-:W-:Y:S05]  /*09d0*/  WARPSYNC.COLLECTIVE R20, `(.L_x_61) ;  /* 0x0000000014087348 */ /* 0x000fea0003c00000 */
[----:B------:R0:W1:Y:S02]  /*09e0*/  SHFL.BFLY P2, R29, R23, R22, R21 ;  /* 0x0c000016171d7389 */ /* 0x0000640000040015 */
[----:B01----:R-:W-:Y:S05]  /*09f0*/  ENDCOLLECTIVE ;  /* 0x000000000000791b */ /* 0x003fea0003800000 */
.L_x_61:
[----:B------:R-:W-:Y:S01]  /*0a00*/  IMAD.MOV.U32 R22, RZ, RZ, 0x4 ;  /* 0x00000004ff167424 */ /* 0x000fe200078e00ff */
[----:B------:R-:W-:-:S05]  /*0a10*/  MOV R27, R29 ;  /* 0x0000001d001b7202 */ /* 0x000fca0000000f00 */
[----:B------:R-:W-:-:S05]  /*0a20*/  FADD R27, R26, R27 ;  /* 0x0000001b1a1b7221 */ /* 0x000fca0000000000 */
[----:B------:R-:W-:-:S07]  /*0a30*/  MOV R23, R27 ;  /* 0x0000001b00177202 */ /* 0x000fce0000000f00 */
[----:B------:R-:W-:Y:S05]  /*0a40*/  WARPSYNC.COLLECTIVE R20, `(.L_x_62) ;  /* 0x0000000014087348 */ /* 0x000fea0003c00000 */
[----:B------:R0:W1:Y:S02]  /*0a50*/  SHFL.BFLY P2, R29, R23, R22, R21 ;  /* 0x0c000016171d7389 */ /* 0x0000640000040015 */
[----:B01----:R-:W-:Y:S05]  /*0a60*/  ENDCOLLECTIVE ;  /* 0x000000000000791b */ /* 0x003fea0003800000 */
.L_x_62:
[----:B------:R-:W-:Y:S01]  /*0a70*/  HFMA2 R22, -RZ, RZ, 0, 1.1920928955078125e-07 ;  /* 0x00000002ff167431 */ /* 0x000fe200000001ff */
[----:B------:R-:W-:-:S05]  /*0a80*/  MOV R28, R29 ;  /* 0x0000001d001c7202 */ /* 0x000fca0000000f00 */
[----:B------:R-:W-:-:S05]  /*0a90*/  FADD R28, R27, R28 ;  /* 0x0000001c1b1c7221 */ /* 0x000fca0000000000 */
[----:B------:R-:W-:-:S07]  /*0aa0*/  MOV R23, R28 ;  /* 0x0000001c00177202 */ /* 0x000fce0000000f00 */
[----:B------:R-:W-:Y:S05]  /*0ab0*/  WARPSYNC.COLLECTIVE R20, `(.L_x_63) ;  /* 0x0000000014087348 */ /* 0x000fea0003c00000 */
[----:B------:R0:W1:Y:S02]  /*0ac0*/  SHFL.BFLY P2, R29, R23, R22, R21 ;  /* 0x0c000016171d7389 */ /* 0x0000640000040015 */
[----:B01----:R-:W-:Y:S05]  /*0ad0*/  ENDCOLLECTIVE ;  /* 0x000000000000791b */ /* 0x003fea0003800000 */
.L_x_63:
[----:B------:R-:W-:Y:S02]  /*0ae0*/  HFMA2 R22, -RZ, RZ, 0, 5.9604644775390625e-08 ;  /* 0x00000001ff167431 */ /* 0x000fe400000001ff */
[----:B------:R-:W-:-:S04]  /*0af0*/  IMAD.MOV.U32 R19, RZ, RZ, R29 ;  /* 0x000000ffff137224 */ /* 0x000fc800078e001d */
[----:B------:R-:W-:-:S05]  /*0b00*/  FADD R19, R28, R19 ;  /* 0x000000131c137221 */ /* 0x000fca0000000000 */
[----:B------:R-:W-:-:S07]  /*0b10*/  MOV R23, R19 ;  /* 0x0000001300177202 */ /* 0x000fce0000000f00 */
[----:B------:R-:W-:Y:S05]  /*0b20*/  WARPSYNC.COLLECTIVE R20, `(.L_x_64) ;  /* 0x0000000014087348 */ /* 0x000fea0003c00000 */
[----:B------:R0:W1:Y:S02]  /*0b30*/  SHFL.BFLY P2, R29, R23, R22, R21 ;  /* 0x0c000016171d7389 */ /* 0x0000640000040015 */
[----:B01----:R-:W-:Y:S05]  /*0b40*/  ENDCOLLECTIVE ;  /* 0x000000000000791b */ /* 0x003fea0003800000 */
.L_x_64:
[----:B------:R-:W-:Y:S01]  /*0b50*/  MOV R26, R29 ;  /* 0x0000001d001a7202 */ /* 0x000fe20000000f00 */
[----:B------:R-:W-:Y:S06]  /*0b60*/  BRA `(.L_x_65) ;  /* 0xfffffff800c07947 */ /* 0x000fec000383ffff */
.L_x_66:
        /* <DEDUP_REMOVED lines=9> */
.L_x_281:


//--------------------- .text._cupy_channelizer_32x32_float32_complex64 --------------------------
	.section	.text._cupy_channelizer_32x32_float32_complex64,"ax",@progbits
	.align	128
        .global         _cupy_channelizer_32x32_float32_complex64
        .type           _cupy_channelizer_32x32_float32_complex64,@function
        .size           _cupy_channelizer_32x32_float32_complex64,(.L_x_282 - _cupy_channelizer_32x32_float32_complex64)
        .other          _cupy_channelizer_32x32_float32_complex64,@"STO_CUDA_ENTRY STV_DEFAULT"
_cupy_channelizer_32x32_float32_complex64:
.text._cupy_channelizer_32x32_float32_complex64:
        /* <DEDUP_REMOVED lines=16> */
[----:B--2---:R-:W2:Y:S01]  /*0100*/  @P0 LDG.E.CONSTANT R3, desc[UR6][R2.64] ;  /* 0x0000000602030981 */ /* 0x004ea2000c1e9900 */
[----:B------:R-:W-:Y:S01]  /*0110*/  UMOV UR4, 0x400 ;  /* 0x0000040000047882 */ /* 0x000fe20000000000 */
[----:B---3--:R-:W-:Y:S01]  /*0120*/  ISETP.LE.U32.AND P1, PT, R4, UR8, PT ;  /* 0x0000000804007c0c */ /* 0x008fe2000bf23070 */
[----:B------:R-:W-:-:S06]  /*0130*/  ULEA UR4, UR5, UR4, 0x18 ;  /* 0x0000000405047291 */ /* 0x000fcc000f8ec0ff */
[----:B------:R-:W-:Y:S02]  /*0140*/  LEA R13, R18, UR4, 0x7 ;  /* 0x00000004120d7c11 */ /* 0x000fe4000f8e38ff */
[C---:B------:R-:W-:Y:S02]  /*0150*/  LEA R12, R0.reuse, UR4, 0x7 ;  /* 0x00000004000c7c11 */ /* 0x040fe4000f8e38ff */
[----:B------:R-:W-:-:S03]  /*0160*/  LEA R10, R0, R13, 0x2 ;  /* 0x0000000d000a7211 */ /* 0x000fc600078e10ff */
[----:B------:R-:W-:Y:S02]  /*0170*/  IMAD R12, R18, 0x4, R12 ;  /* 0x00000004120c7824 */ /* 0x000fe400078e020c */
[----:B--2---:R0:W-:Y:S04]  /*0180*/  @P0 STS [R10], R3 ;  /* 0x000000030a000388 */ /* 0x0041e80000000800 */
[----:B------:R0:W-:Y:S01]  /*0190*/  @!P0 STS [R10], RZ ;  /* 0x000000ff0a008388 */ /* 0x0001e20000000800 */
[----:B------:R-:W-:Y:S06]  /*01a0*/  BAR.SYNC.DEFER_BLOCKING 0x0 ;  /* 0x0000000000007b1d */ /* 0x000fec0000010000 */
[----:B------:R0:W1:Y:S02]  /*01b0*/  LDS R14, [R12] ;  /* 0x000000000c0e7984 */ /* 0x0000640000000800 */
[----:B------:R-:W-:Y:S06]  /*01c0*/  BAR.SYNC.DEFER_BLOCKING 0x0 ;  /* 0x0000000000007b1d */ /* 0x000fec0000010000 */
[----:B------:R-:W-:Y:S05]  /*01d0*/  @P1 EXIT ;  /* 0x000000000000194d */ /* 0x000fea0003800000 */
[----:B------:R-:W2:Y:S01]  /*01e0*/  LDC.64 R4, c[0x0][0x390] ;  /* 0x0000e400ff047b82 */ /* 0x000ea20000000a00 */
[----:B------:R-:W-:Y:S01]  /*01f0*/  LOP3.LUT R17, RZ, R11, RZ, 0x33, !PT ;  /* 0x0000000bff117212 */ /* 0x000fe200078e33ff */
[----:B------:R-:W-:Y:S01]  /*0200*/  IMAD.U32 R19, RZ, RZ, UR8 ;  /* 0x00000008ff137e24 */ /* 0x000fe2000f8e00ff */
[-C--:B------:R-:W-:Y:S01]  /*0210*/  LEA R16, R9, R0.reuse, 0x5 ;  /* 0x0000000009107211 */ /* 0x080fe200078e28ff */
[----:B------:R-:W3:Y:S01]  /*0220*/  LDCU UR4, c[0x0][0x364] ;  /* 0x00006c80ff0477ac */ /* 0x000ee20008000800 */
[----:B------:R-:W-:Y:S01]  /*0230*/  LOP3.LUT R8, RZ, R0, RZ, 0x33, !PT ;  /* 0x00000000ff087212 */ /* 0x000fe200078e33ff */
[----:B------:R-:W-:Y:S01]  /*0240*/  IMAD.IADD R17, R17, 0x1, R6 ;  /* 0x0000000111117824 */ /* 0x000fe200078e0206 */
[-C--:B------:R-:W-:Y:S01]  /*0250*/  ISETP.GE.U32.AND P1, PT, R16, R6.reuse, PT ;  /* 0x000000061000720c */ /* 0x080fe20003f26070 */
[----:B------:R-:W4:Y:S01]  /*0260*/  LDC R15, c[0x0][0x380] ;  /* 0x0000e000ff0f7b82 */ /* 0x000f220000000800 */
[----:B------:R-:W-:Y:S01]  /*0270*/  IADD3 R8, PT, PT, R8, R7, RZ ;  /* 0x0000000708087210 */ /* 0x000fe20007ffe0ff */
[----:B------:R-:W-:Y:S01]  /*0280*/  IMAD R9, R0, R6, R17 ;  /* 0x0000000600097224 */ /* 0x000fe200078e0211 */
[----:B------:R-:W-:Y:S01]  /*0290*/  ISETP.EQ.AND P1, PT, R18, RZ, !P1 ;  /* 0x000000ff1200720c */ /* 0x000fe20004f22270 */
[----:B------:R-:W1:Y:S01]  /*02a0*/  LDCU UR9, c[0x0][0x380] ;  /* 0x00007000ff0977ac */ /* 0x000e620008000800 */
[----:B------:R-:W-:-:S02]  /*02b0*/  IADD3 R18, PT, PT, R0, 0x1, -R7 ;  /* 0x0000000100127810 */ /* 0x000fc40007ffe807 */
[----:B------:R-:W-:Y:S01]  /*02c0*/  LEA R20, R8, R13, 0x2 ;  /* 0x0000000d08147211 */ /* 0x000fe200078e10ff */
[----:B0-----:R-:W0:Y:S01]  /*02d0*/  LDC.64 R2, c[0x0][0x390] ;  /* 0x0000e400ff027b82 */ /* 0x001e220000000a00 */
[----:B------:R-:W0:Y:S01]  /*02e0*/  LDCU UR10, c[0x0][0x388] ;  /* 0x00007100ff0a77ac */ /* 0x000e220008000800 */
[----:B------:R-:W0:Y:S01]  /*02f0*/  LDCU UR5, c[0x0][0x384] ;  /* 0x00007080ff0577ac */ /* 0x000e220008000800 */
[----:B-123--:R-:W-:-:S07]  /*0300*/  IMAD.WIDE.U32 R4, R9, 0x4, R4 ;  /* 0x0000000409047825 */ /* 0x00efce00078e0004 */
.L_x_73:
[----:B0-----:R-:W-:-:S13]  /*0310*/  ISETP.GE.U32.AND P2, PT, R19, UR5, PT ;  /* 0x0000000513007c0c */ /* 0x001fda000bf46070 */
[----:B-12---:R-:W-:Y:S05]  /*0320*/  @!P2 BRA `(.L_x_67) ;  /* 0x00000000001ca947 */ /* 0x006fea0003800000 */
[----:B------:R-:W-:Y:S05]  /*0330*/  @!P0 BRA `(.L_x_68) ;  /* 0x00000000003c8947 */ /* 0x000fea0003800000 */
[----:B------:R-:W-:-:S04]  /*0340*/  IMAD.IADD R6, R18, 0x1, R19 ;  /* 0x0000000112067824 */ /* 0x000fc800078e0213 */
[----:B------:R-:W-:-:S04]  /*0350*/  IMAD R7, R6, UR9, R17 ;  /* 0x0000000906077c24 */ /* 0x000fc8000f8e0211 */
[----:B------:R-:W-:-:S06]  /*0360*/  IMAD.WIDE.U32 R6, R7, 0x4, R2 ;  /* 0x0000000407067825 */ /* 0x000fcc00078e0002 */
[----:B------:R-:W2:Y:S04]  /*0370*/  LDG.E.CONSTANT R7, desc[UR6][R6.64] ;  /* 0x0000000606077981 */ /* 0x000ea8000c1e9900 */
[----:B--2---:R0:W-:Y:S01]  /*0380*/  STS [R20], R7 ;  /* 0x0000000714007388 */ /* 0x0041e20000000800 */
[----:B------:R-:W-:Y:S05]  /*0390*/  BRA `(.L_x_68) ;  /* 0x0000000000247947 */ /* 0x000fea0003800000 */
.L_x_67:
[----:B------:R-:W-:-:S04]  /*03a0*/  ISETP.GE.U32.AND P2, PT, R19, R0, PT ;  /* 0x000000001300720c */ /* 0x000fc80003f46070 */
[----:B------:R-:W-:-:S13]  /*03b0*/  ISETP.GE.U32.OR P2, PT, R11, UR9, !P2 ;  /* 0x000000090b007c0c */ /* 0x000fda000d746470 */
[----:B------:R-:W-:Y:S05]  /*03c0*/  @P2 BRA `(.L_x_69) ;  /* 0x0000000000142947 */ /* 0x000fea0003800000 */
[----:B------:R-:W2:Y:S01]  /*03d0*/  LDG.E.CONSTANT R6, desc[UR6][R4.64] ;  /* 0x0000000604067981 */ /* 0x000ea2000c1e9900 */
[----:B------:R-:W-:-:S05]  /*03e0*/  IADD3 R8, PT, PT, -R0, R19, RZ ;  /* 0x0000001300087210 */ /* 0x000fca0007ffe1ff */
[----:B------:R-:W-:-:S05]  /*03f0*/  IMAD R7, R8, 0x4, R13 ;  /* 0x0000000408077824 */ /* 0x000fca00078e020d */
[----:B--2---:R1:W-:Y:S01]  /*0400*/  STS [R7], R6 ;  /* 0x0000000607007388 */ /* 0x0043e20000000800 */
[----:B------:R-:W-:Y:S05]  /*0410*/  BRA `(.L_x_68) ;  /* 0x0000000000047947 */ /* 0x000fea0003800000 */
.L_x_69:
[----:B------:R2:W-:Y:S02]  /*0420*/  STS [R10], RZ ;  /* 0x000000ff0a007388 */ /* 0x0005e40000000800 */
.L_x_68:
[----:B----4-:R-:W-:Y:S01]  /*0430*/  ISETP.GE.U32.AND P2, PT, R16, R15, PT ;  /* 0x0000000f1000720c */ /* 0x010fe20003f46070 */
[----:B------:R-:W-:Y:S05]  /*0440*/  WARPSYNC.ALL ;  /* 0x0000000000007948 */ /* 0x000fea0003800000 */
[----:B------:R-:W-:Y:S01]  /*0450*/  BAR.SYNC.DEFER_BLOCKING 0x0 ;  /* 0x0000000000007b1d */ /* 0x000fe20000010000 */
[----:B-1----:R-:W-:-:S05]  /*0460*/  HFMA2 R6, -RZ, RZ, 0, 0 ;  /* 0x00000000ff067431 */ /* 0x002fca00000001ff */
[----:B------:R-:W-:Y:S04]  /*0470*/  BSSY B0, `(.L_x_70) ;  /* 0x0000010000007945 */ /* 0x000fe80003800000 */
[----:B------:R-:W-:Y:S05]  /*0480*/  @P2 BRA `(.L_x_71) ;  /* 0x0000000000382947 */ /* 0x000fea0003800000 */
[----:B0-----:R-:W0:Y:S01]  /*0490*/  LDS R7, [R12] ;  /* 0x000000000c077984 */ /* 0x001e220000000800 */
[----:B------:R-:W-:Y:S01]  /*04a0*/  UMOV UR8, 0xffffffff ;  /* 0xffffffff00087882 */ /* 0x000fe20000000000 */
[----:B0-----:R-:W-:Y:S02]  /*04b0*/  FMUL R7, R14, R7 ;  /* 0x000000070e077220 */ /* 0x001fe40000400000 */
[----:B------:R-:W-:Y:S05]  /*04c0*/  BRA.DIV UR8, `(.L_x_72) ;  /* 0x0000000208507947 */ /* 0x000fea000b800000 */
[----:B------:R-:W0:Y:S02]  /*04d0*/  SHFL.BFLY PT, R6, R7, 0x10, 0x1f ;  /* 0x0e001f0007067f89 */ /* 0x000e2400000e0000 */
[----:B0-----:R-:W-:-:S05]  /*04e0*/  FADD R6, R7, R6 ;  /* 0x0000000607067221 */ /* 0x001fca0000000000 */
[----:B------:R-:W0:Y:S02]  /*04f0*/  SHFL.BFLY PT, R9, R6, 0x8, 0x1f ;  /* 0x0d001f0006097f89 */ /* 0x000e2400000e0000 */
[----:B0-----:R-:W-:-:S05]  /*0500*/  FADD R9, R6, R9 ;  /* 0x0000000906097221 */ /* 0x001fca0000000000 */
[----:B------:R-:W0:Y:S02]  /*0510*/  SHFL.BFLY PT, R8, R9, 0x4, 0x1f ;  /* 0x0c801f0009087f89 */ /* 0x000e2400000e0000 */
[----:B0-----:R-:W-:-:S05]  /*0520*/  FADD R8, R9, R8 ;  /* 0x0000000809087221 */ /* 0x001fca0000000000 */
[----:B------:R-:W0:Y:S02]  /*0530*/  SHFL.BFLY PT, R21, R8, 0x2, 0x1f ;  /* 0x0c401f0008157f89 */ /* 0x000e2400000e0000 */
[----:B0-----:R-:W-:-:S05]  /*0540*/  FADD R21, R8, R21 ;  /* 0x0000001508157221 */ /* 0x001fca0000000000 */
[----:B------:R0:W1:Y:S02]  /*0550*/  SHFL.BFLY PT, R22, R21, 0x1, 0x1f ;  /* 0x0c201f0015167f89 */ /* 0x00006400000e0000 */
.L_x_79:
[----:B-1----:R-:W-:-:S07]  /*0560*/  FADD R6, R21, R22 ;  /* 0x0000001615067221 */ /* 0x002fce0000000000 */
.L_x_71:
[----:B------:R-:W-:Y:S05]  /*0570*/  BSYNC B0 ;  /* 0x0000000000007941 */ /* 0x000fea0003800000 */
.L_x_70:
[----:B------:R-:W1:Y:S01]  /*0580*/  @P1 LDC.64 R8, c[0x0][0x3a0] ;  /* 0x0000e800ff081b82 */ /* 0x000e620000000a00 */
[C---:B0-----:R-:W-:Y:S01]  /*0590*/  @P1 IMAD R21, R19.reuse, R15, R16 ;  /* 0x0000000f13151224 */ /* 0x041fe200078e0210 */
[----:B------:R-:W-:Y:S01]  /*05a0*/  IADD3 R19, PT, PT, R19, UR4, RZ ;  /* 0x0000000413137c10 */ /* 0x000fe2000fffe0ff */
[----:B------:R-:W-:-:S03]  /*05b0*/  IMAD.MOV.U32 R7, RZ, RZ, RZ ;  /* 0x000000ffff077224 */ /* 0x000fc600078e00ff */
[----:B------:R-:W-:Y:S01]  /*05c0*/  ISETP.GE.U32.AND P2, PT, R19, UR10, PT ;  /* 0x0000000a13007c0c */ /* 0x000fe2000bf46070 */
[----:B-1----:R-:W-:-:S05]  /*05d0*/  @P1 IMAD.WIDE.U32 R8, R21, 0x8, R8 ;  /* 0x0000000815081825 */ /* 0x002fca00078e0008 */
[----:B------:R1:W-:Y:S07]  /*05e0*/  @P1 STG.E.64 desc[UR6][R8.64], R6 ;  /* 0x0000000608001986 */ /* 0x0003ee000c101b06 */
[----:B------:R-:W-:Y:S05]  /*05f0*/  @!P2 BRA `(.L_x_73) ;  /* 0xfffffffc0044a947 */ /* 0x000fea000383ffff */
[----:B------:R-:W-:Y:S05]  /*0600*/  EXIT ;  /* 0x000000000000794d */ /* 0x000fea0003800000 */
.L_x_72:
[----:B------:R-:W-:Y:S01]  /*0610*/  IMAD.MOV.U32 R24, RZ, RZ, 0x10 ;  /* 0x00000010ff187424 */ /* 0x000fe200078e00ff */
[----:B------:R-:W-:Y:S01]  /*0620*/  MOV R26, 0x1f ;  /* 0x0000001f001a7802 */ /* 0x000fe20000000f00 */
[----:B------:R-:W-:-:S07]  /*0630*/  IMAD.MOV.U32 R23, RZ, RZ, -0x1 ;  /* 0xffffffffff177424 */ /* 0x000fce00078e00ff */
[----:B--2---:R-:W-:Y:S05]  /*0640*/  WARPSYNC.COLLECTIVE R23, `(.L_x_74) ;  /* 0x0000000017087348 */ /* 0x004fea0003c00000 */
[----:B------:R0:W1:Y:S02]  /*0650*/  SHFL.BFLY P2, R22, R7, R24, R26 ;  /* 0x0c00001807167389 */ /* 0x000064000004001a */
[----:B012---:R-:W-:Y:S05]  /*0660*/  ENDCOLLECTIVE ;  /* 0x000000000000791b */ /* 0x007fea0003800000 */
.L_x_74:
[----:B------:R-:W-:Y:S01]  /*0670*/  HFMA2 R24, -RZ, RZ, 0, 4.76837158203125e-07 ;  /* 0x00000008ff187431 */ /* 0x000fe200000001ff */
[----:B------:R-:W-:-:S05]  /*0680*/  MOV R6, R22 ;  /* 0x0000001600067202 */ /* 0x000fca0000000f00 */
[----:B------:R-:W-:-:S04]  /*0690*/  FADD R6, R7, R6 ;  /* 0x0000000607067221 */ /* 0x000fc80000000000 */
[----:B------:R-:W-:-:S07]  /*06a0*/  IMAD.MOV.U32 R7, RZ, RZ, R6 ;  /* 0x000000ffff077224 */ /* 0x000fce00078e0006 */
[----:B------:R-:W-:Y:S05]  /*06b0*/  WARPSYNC.COLLECTIVE R23, `(.L_x_75) ;  /* 0x0000000017087348 */ /* 0x000fea0003c00000 */
[----:B------:R0:W1:Y:S02]  /*06c0*/  SHFL.BFLY P2, R22, R7, R24, R26 ;  /* 0x0c00001807167389 */ /* 0x000064000004001a */
[----:B01----:R-:W-:Y:S05]  /*06d0*/  ENDCOLLECTIVE ;  /* 0x000000000000791b */ /* 0x003fea0003800000 */
.L_x_75:
[----:B------:R-:W-:Y:S02]  /*06e0*/  HFMA2 R24, -RZ, RZ, 0, 2.384185791015625e-07 ;  /* 0x00000004ff187431 */ /* 0x000fe400000001ff */
[----:B------:R-:W-:-:S04]  /*06f0*/  IMAD.MOV.U32 R9, RZ, RZ, R22 ;  /* 0x000000ffff097224 */ /* 0x000fc800078e0016 */
[----:B------:R-:W-:-:S05]  /*0700*/  FADD R9, R6, R9 ;  /* 0x0000000906097221 */ /* 0x000fca0000000000 */
[----:B------:R-:W-:-:S07]  /*0710*/  MOV R7, R9 ;  /* 0x0000000900077202 */ /* 0x000fce0000000f00 */
[----:B------:R-:W-:Y:S05]  /*0720*/  WARPSYNC.COLLECTIVE R23, `(.L_x_76) ;  /* 0x0000000017087348 */ /* 0x000fea0003c00000 */
[----:B------:R0:W1:Y:S02]  /*0730*/  SHFL.BFLY P2, R22, R7, R24, R26 ;  /* 0x0c00001807167389 */ /* 0x000064000004001a */
[----:B01----:R-:W-:Y:S05]  /*0740*/  ENDCOLLECTIVE ;  /* 0x000000000000791b */ /* 0x003fea0003800000 */
.L_x_76:
[----:B------:R-:W-:Y:S02]  /*0750*/  HFMA2 R24, -RZ, RZ, 0, 1.1920928955078125e-07 ;  /* 0x00000002ff187431 */ /* 0x000fe400000001ff */
[----:B------:R-:W-:-:S04]  /*0760*/  IMAD.MOV.U32 R8, RZ, RZ, R22 ;  /* 0x000000ffff087224 */ /* 0x000fc800078e0016 */
[----:B------:R-:W-:-:S05]  /*0770*/  FADD R8, R9, R8 ;  /* 0x0000000809087221 */ /* 0x000fca0000000000 */
[----:B------:R-:W-:-:S07]  /*0780*/  MOV R7, R8 ;  /* 0x0000000800077202 */ /* 0x000fce0000000f00 */
[----:B------:R-:W-:Y:S05]  /*0790*/  WARPSYNC.COLLECTIVE R23, `(.L_x_77) ;  /* 0x0000000017087348 */ /* 0x000fea0003c00000 */
[----:B------:R0:W1:Y:S02]  /*07a0*/  SHFL.BFLY P2, R22, R7, R24, R26 ;  /* 0x0c00001807167389 */ /* 0x000064000004001a */
[----:B01----:R-:W-:Y:S05]  /*07b0*/  ENDCOLLECTIVE ;  /* 0x000000000000791b */ /* 0x003fea0003800000 */
.L_x_77:
[----:B------:R-:W-:Y:S02]  /*07c0*/  HFMA2 R24, -RZ, RZ, 0, 5.9604644775390625e-08 ;  /* 0x00000001ff187431 */ /* 0x000fe400000001ff */
[----:B------:R-:W-:-:S04]  /*07d0*/  IMAD.MOV.U32 R21, RZ, RZ, R22 ;  /* 0x000000ffff157224 */ /* 0x000fc800078e0016 */
[----:B------:R-:W-:-:S05]  /*07e0*/  FADD R21, R8, R21 ;  /* 0x0000001508157221 */ /* 0x000fca0000000000 */
[----:B------:R-:W-:-:S07]  /*07f0*/  MOV R7, R21 ;  /* 0x0000001500077202 */ /* 0x000fce0000000f00 */
[----:B------:R-:W-:Y:S05]  /*0800*/  WARPSYNC.COLLECTIVE R23, `(.L_x_78) ;  /* 0x0000000017087348 */ /* 0x000fea0003c00000 */
[----:B------:R0:W1:Y:S02]  /*0810*/  SHFL.BFLY P2, R22, R7, R24, R26 ;  /* 0x0c00001807167389 */ /* 0x000064000004001a */
[----:B01----:R-:W-:Y:S05]  /*0820*/  ENDCOLLECTIVE ;  /* 0x000000000000791b */ /* 0x003fea0003800000 */
.L_x_78:
[----:B------:R-:W-:Y:S05]  /*0830*/  BRA `(.L_x_79) ;  /* 0xfffffffc00487947 */ /* 0x000fea000383ffff */
.L_x_80:
        /* <DEDUP_REMOVED lines=12> */
.L_x_282:


//--------------------- .text._cupy_channelizer_16x16_complex128_complex128 --------------------------
	.section	.text._cupy_channelizer_16x16_complex128_complex128,"ax",@progbits
	.align	128
        .global         _cupy_channelizer_16x16_complex128_complex128
        .type           _cupy_channelizer_16x16_complex128_complex128,@function
        .size           _cupy_channelizer_16x16_complex128_complex128,(.L_x_283 - _cupy_channelizer_16x16_complex128_complex128)
        .other          _cupy_channelizer_16x16_complex128_complex128,@"STO_CUDA_ENTRY STV_DEFAULT"
_cupy_channelizer_16x16_complex128_complex128:
.text._cupy_channelizer_16x16_complex128_complex128:
        /* <DEDUP_REMOVED lines=33> */
[----:B------:R-:W3:Y:S01]  /*0210*/  LDCU UR9, c[0x0][0x380] ;  /* 0x00007000ff0977ac */ /* 0x000ee20008000800 */
[-C--:B------:R-:W-:Y:S02]  /*0220*/  LEA R3, R3, R0.reuse, 0x4 ;  /* 0x0000000003037211 */ /* 0x080fe400078e20ff */
[----:B------:R-:W-:Y:S01]  /*0230*/  LOP3.LUT R4, RZ, R0, RZ, 0x33, !PT ;  /* 0x00000000ff047212 */ /* 0x000fe200078e33ff */
[----:B------:R-:W-:Y:S01]  /*0240*/  IMAD.IADD R5, R5, 0x1, R22 ;  /* 0x0000000105057824 */ /* 0x000fe200078e0216 */
[-C--:B------:R-:W-:Y:S01]  /*0250*/  ISETP.GE.U32.AND P1, PT, R3, R22.reuse, PT ;  /* 0x000000160300720c */ /* 0x080fe20003f26070 */
[----:B------:R-:W4:Y:S02]  /*0260*/  LDCU UR10, c[0x0][0x388] ;  /* 0x00007100ff0a77ac */ /* 0x000f240008000800 */
[----:B------:R-:W-:Y:S01]  /*0270*/  IMAD R7, R0, R22, R5 ;  /* 0x0000001600077224 */ /* 0x000fe200078e0205 */
[----:B------:R-:W-:Y:S01]  /*0280*/  ISETP.EQ.AND P1, PT, R2, RZ, !P1 ;  /* 0x000000ff0200720c */ /* 0x000fe20004f22270 */
[--C-:B------:R-:W-:Y:S01]  /*0290*/  IMAD.IADD R2, R4, 0x1, R23.reuse ;  /* 0x0000000104027824 */ /* 0x100fe200078e0217 */
[----:B------:R-:W-:Y:S01]  /*02a0*/  IADD3 R4, PT, PT, R0, 0x1, -R23 ;  /* 0x0000000100047810 */ /* 0x000fe20007ffe817 */
[----:B------:R-:W0:Y:S02]  /*02b0*/  LDCU UR5, c[0x0][0x384] ;  /* 0x00007080ff0577ac */ /* 0x000e240008000800 */
[----:B------:R-:W-:-:S02]  /*02c0*/  IMAD R2, R2, 0x10, R17 ;  /* 0x0000001002027824 */ /* 0x000fc400078e0211 */
[----:B--2---:R-:W-:Y:S01]  /*02d0*/  IMAD.WIDE.U32 R20, R7, 0x10, R20 ;  /* 0x0000001007147825 */ /* 0x004fe200078e0014 */
[----:B0--34-:R-:W-:-:S07]  /*02e0*/  MOV R7, UR8 ;  /* 0x0000000800077c02 */ /* 0x019fce0008000f00 */
.L_x_87:
        /* <DEDUP_REMOVED lines=11> */
.L_x_81:
[----:B------:R-:W-:-:S04]  /*03a0*/  ISETP.GE.U32.AND P2, PT, R7, R0, PT ;  /* 0x000000000700720c */ /* 0x000fc80003f46070 */
[----:B------:R-:W-:-:S13]  /*03b0*/  ISETP.GE.U32.OR P2, PT, R19, UR9, !P2 ;  /* 0x0000000913007c0c */ /* 0x000fda000d746470 */
[----:B------:R-:W-:Y:S05]  /*03c0*/  @P2 BRA `(.L_x_83) ;  /* 0x0000000000182947 */ /* 0x000fea0003800000 */
[----:B------:R-:W2:Y:S01]  /*03d0*/  LDG.E.128.CONSTANT R12, desc[UR6][R20.64] ;  /* 0x00000006140c7981 */ /* 0x000ea2000c1e9d00 */
[----:B------:R-:W-:-:S05]  /*03e0*/  IADD3 R18, PT, PT, -R0, R7, RZ ;  /* 0x0000000700127210 */ /* 0x000fca0007ffe1ff */
[----:B------:R-:W-:Y:S01]  /*03f0*/  IMAD R23, R18, 0x10, R17 ;  /* 0x0000001012177824 */ /* 0x000fe200078e0211 */
[----:B--2---:R-:W-:-:S07]  /*0400*/  DADD R14, -RZ, -R14 ;  /* 0x00000000ff0e7229 */ /* 0x004fce000000090e */
[----:B------:R2:W-:Y:S01]  /*0410*/  STS.128 [R23], R12 ;  /* 0x0000000c17007388 */ /* 0x0005e20000000c00 */
[----:B------:R-:W-:Y:S05]  /*0420*/  BRA `(.L_x_82) ;  /* 0x0000000000047947 */ /* 0x000fea0003800000 */
.L_x_83:
[----:B------:R3:W-:Y:S02]  /*0430*/  STS.128 [R16], RZ ;  /* 0x000000ff10007388 */ /* 0x0007e40000000c00 */
.L_x_82:
        /* <DEDUP_REMOVED lines=8> */
[----:B------:R-:W0:Y:S01]  /*04c0*/  S2R R25, SR_LANEID ;  /* 0x0000000000197919 */ /* 0x000e220000000000 */
[----:B------:R-:W-:Y:S01]  /*04d0*/  IMAD.MOV.U32 R22, RZ, RZ, 0xffff ;  /* 0x0000ffffff167424 */ /* 0x000fe200078e00ff */
[----:B------:R-:W-:Y:S01]  /*04e0*/  VOTEU.ANY UR8, UPT, PT ;  /* 0x0000000000087886 */ /* 0x000fe200038e0100 */
[----:B------:R-:W1:Y:S01]  /*04f0*/  LDS.128 R12, [R6] ;  /* 0x00000000060c7984 */ /* 0x000e620000000c00 */
[----:B0-----:R-:W-:-:S04]  /*0500*/  LOP3.LUT R25, R25, 0xfffffff0, RZ, 0xc0, !PT ;  /* 0xfffffff019197812 */ /* 0x001fc800078ec0ff */
[----:B------:R-:W-:-:S04]  /*0510*/  SHF.L.U32 R25, R22, R25, RZ ;  /* 0x0000001916197219 */ /* 0x000fc800000006ff */
[----:B------:R-:W0:Y:S08]  /*0520*/  MATCH.ANY R22, R25 ;  /* 0x00000000191673a1 */ /* 0x000e3000000e8000 */
[----:B------:R-:W2:Y:S01]  /*0530*/  REDUX.OR UR4, R25 ;  /* 0x00000000190473c4 */ /* 0x000ea20000004000 */
[----:B-1----:R-:W-:-:S08]  /*0540*/  DMUL R28, R10, R14 ;  /* 0x0000000e0a1c7228 */ /* 0x002fd00000000000 */
[-C--:B------:R-:W-:Y:S02]  /*0550*/  DFMA R28, R8, R12.reuse, -R28 ;  /* 0x0000000c081c722b */ /* 0x080fe4000000081c */
[----:B------:R-:W-:-:S08]  /*0560*/  DMUL R12, R10, R12 ;  /* 0x0000000c0a0c7228 */ /* 0x000fd00000000000 */
[----:B------:R-:W-:Y:S01]  /*0570*/  DFMA R14, R8, R14, R12 ;  /* 0x0000000e080e722b */ /* 0x000fe2000000000c */
[----:B0-----:R-:W-:-:S13]  /*0580*/  LOP3.LUT P2, RZ, R25, UR8, R22, 0x40, !PT ;  /* 0x0000000819ff7c12 */ /* 0x001fda000f844016 */
[----:B--2---:R-:W-:Y:S05]  /*0590*/  @!P2 BRA.DIV UR4, `(.L_x_86) ;  /* 0x0000000204a0a947 */ /* 0x004fea000b800000 */
[----:B------:R-:W-:Y:S04]  /*05a0*/  SHFL.BFLY PT, R23, R29, 0x8, 0x101f ;  /* 0x0d101f001d177f89 */ /* 0x000fe800000e0000 */
[----:B------:R-:W0:Y:S04]  /*05b0*/  SHFL.BFLY PT, R22, R28, 0x8, 0x101f ;  /* 0x0d101f001c167f89 */ /* 0x000e2800000e0000 */
[----:B------:R-:W-:Y:S04]  /*05c0*/  SHFL.BFLY PT, R13, R15, 0x8, 0x101f ;  /* 0x0d101f000f0d7f89 */ /* 0x000fe800000e0000 */
[----:B------:R-:W1:Y:S01]  /*05d0*/  SHFL.BFLY PT, R12, R14, 0x8, 0x101f ;  /* 0x0d101f000e0c7f89 */ /* 0x000e6200000e0000 */
[----:B0-----:R-:W-:-:S07]  /*05e0*/  DADD R28, R28, R22 ;  /* 0x000000001c1c7229 */ /* 0x001fce0000000016 */
[----:B------:R-:W0:Y:S01]  /*05f0*/  SHFL.BFLY PT, R24, R28, 0x4, 0x101f ;  /* 0x0c901f001c187f89 */ /* 0x000e2200000e0000 */
[----:B-1----:R-:W-:-:S03]  /*0600*/  DADD R14, R14, R12 ;  /* 0x000000000e0e7229 */ /* 0x002fc6000000000c */
[----:B------:R-:W1:Y:S04]  /*0610*/  SHFL.BFLY PT, R23, R29, 0x4, 0x101f ;  /* 0x0c901f001d177f89 */ /* 0x000e6800000e0000 */
[----:B------:R-:W-:Y:S04]  /*0620*/  SHFL.BFLY PT, R13, R15, 0x4, 0x101f ;  /* 0x0c901f000f0d7f89 */ /* 0x000fe800000e0000 */
[----:B------:R-:W2:Y:S01]  /*0630*/  SHFL.BFLY PT, R12, R14, 0x4, 0x101f ;  /* 0x0c901f000e0c7f89 */ /* 0x000ea200000e0000 */
[----:B0-----:R-:W-:-:S06]  /*0640*/  MOV R22, R24 ;  /* 0x0000001800167202 */ /* 0x001fcc0000000f00 */
[----:B-1----:R-:W-:Y:S02]  /*0650*/  DADD R28, R28, R22 ;  /* 0x000000001c1c7229 */ /* 0x002fe40000000016 */
[----:B--2---:R-:W-:-:S05]  /*0660*/  DADD R12, R14, R12 ;  /* 0x000000000e0c7229 */ /* 0x004fca000000000c */
[----:B------:R-:W0:Y:S04]  /*0670*/  SHFL.BFLY PT, R24, R28, 0x2, 0x101f ;  /* 0x0c501f001c187f89 */ /* 0x000e2800000e0000 */
[----:B------:R-:W1:Y:S04]  /*0680*/  SHFL.BFLY PT, R23, R29, 0x2, 0x101f ;  /* 0x0c501f001d177f89 */ /* 0x000e6800000e0000 */
[----:B------:R-:W-:Y:S04]  /*0690*/  SHFL.BFLY PT, R15, R13, 0x2, 0x101f ;  /* 0x0c501f000d0f7f89 */ /* 0x000fe800000e0000 */
[----:B------:R-:W2:Y:S01]  /*06a0*/  SHFL.BFLY PT, R14, R12, 0x2, 0x101f ;  /* 0x0c501f000c0e7f89 */ /* 0x000ea200000e0000 */
[----:B0-----:R-:W-:-:S06]  /*06b0*/  IMAD.MOV.U32 R22, RZ, RZ, R24 ;  /* 0x000000ffff167224 */ /* 0x001fcc00078e0018 */
[----:B-1----:R-:W-:Y:S02]  /*06c0*/  DADD R22, R28, R22 ;  /* 0x000000001c167229 */ /* 0x002fe40000000016 */
[----:B--2---:R-:W-:-:S05]  /*06d0*/  DADD R14, R12, R14 ;  /* 0x000000000c0e7229 */ /* 0x004fca000000000e */
[----:B------:R-:W0:Y:S04]  /*06e0*/  SHFL.BFLY PT, R29, R23, 0x1, 0x101f ;  /* 0x0c301f00171d7f89 */ /* 0x000e2800000e0000 */
[----:B------:R-:W1:Y:S04]  /*06f0*/  SHFL.BFLY PT, R24, R22, 0x1, 0x101f ;  /* 0x0c301f0016187f89 */ /* 0x000e6800000e0000 */
[----:B------:R2:W4:Y:S04]  /*0700*/  SHFL.BFLY PT, R28, R15, 0x1, 0x101f ;  /* 0x0c301f000f1c7f89 */ /* 0x00052800000e0000 */
[----:B------:R2:W2:Y:S01]  /*0710*/  SHFL.BFLY PT, R26, R14, 0x1, 0x101f ;  /* 0x0c301f000e1a7f89 */ /* 0x0004a200000e0000 */
[----:B0-----:R-:W-:-:S06]  /*0720*/  IMAD.MOV.U32 R25, RZ, RZ, R29 ;  /* 0x000000ffff197224 */ /* 0x001fcc00078e001d */
[----:B-1----:R-:W-:-:S10]  /*0730*/  DADD R22, R22, R24 ;  /* 0x0000000016167229 */ /* 0x002fd40000000018 */
[----:B------:R-:W-:Y:S01]  /*0740*/  MOV R12, R22 ;  /* 0x00000016000c7202 */ /* 0x000fe20000000f00 */
[----:B--2-4-:R-:W-:-:S07]  /*0750*/  IMAD.MOV.U32 R13, RZ, RZ, R23 ;  /* 0x000000ffff0d7224 */ /* 0x014fce00078e0017 */
.L_x_120:
[----:B------:R-:W-:-:S06]  /*0760*/  IMAD.MOV.U32 R27, RZ, RZ, R28 ;  /* 0x000000ffff1b7224 */ /* 0x000fcc00078e001c */
[----:B------:R-:W-:-:S11]  /*0770*/  DADD R14, R14, R26 ;  /* 0x000000000e0e7229 */ /* 0x000fd6000000001a */
.L_x_85:
[----:B------:R-:W-:Y:S05]  /*0780*/  BSYNC B0 ;  /* 0x0000000000007941 */ /* 0x000fea0003800000 */
.L_x_84:
[----:B------:R-:W0:Y:S01]  /*0790*/  @P1 LDC.64 R22, c[0x0][0x3a0] ;  /* 0x0000e800ff161b82 */ /* 0x000e220000000a00 */
[----:B------:R-:W2:Y:S01]  /*07a0*/  LDCU UR4, c[0x0][0x364] ;  /* 0x00006c80ff0477ac */ /* 0x000ea20008000800 */
[C---:B------:R-:W-:Y:S01]  /*07b0*/  @P1 IMAD R25, R7.reuse, R18, R3 ;  /* 0x0000001207191224 */ /* 0x040fe200078e0203 */
[----:B--2---:R-:W-:-:S04]  /*07c0*/  IADD3 R7, PT, PT, R7, UR4, RZ ;  /* 0x0000000407077c10 */ /* 0x004fc8000fffe0ff */
[----:B------:R-:W-:Y:S01]  /*07d0*/  ISETP.GE.U32.AND P2, PT, R7, UR10, PT ;  /* 0x0000000a07007c0c */ /* 0x000fe2000bf46070 */
[----:B0-----:R-:W-:-:S05]  /*07e0*/  @P1 IMAD.WIDE.U32 R22, R25, 0x10, R22 ;  /* 0x0000001019161825 */ /* 0x001fca00078e0016 */
[----:B------:R0:W-:Y:S07]  /*07f0*/  @P1 STG.E.128 desc[UR6][R22.64], R12 ;  /* 0x0000000c16001986 */ /* 0x0001ee000c101d06 */
[----:B------:R-:W-:Y:S05]  /*0800*/  @!P2 BRA `(.L_x_87) ;  /* 0xfffffff800b8a947 */ /* 0x000fea000383ffff */
[----:B------:R-:W-:Y:S05]  /*0810*/  EXIT ;  /* 0x000000000000794d */ /* 0x000fea0003800000 */
.L_x_86:
[----:B------:R-:W-:Y:S01]  /*0820*/  BSSY B1, `(.L_x_88) ;  /* 0x0000007000017945 */ /* 0x000fe20003800000 */
[----:B------:R-:W-:Y:S01]  /*0830*/  IMAD.MOV.U32 R26, RZ, RZ, R29 ;  /* 0x000000ffff1a7224 */ /* 0x000fe200078e001d */
[----:B------:R-:W-:Y:S01]  /*0840*/  MOV R24, 0x101f ;  /* 0x0000101f00187802 */ /* 0x000fe20000000f00 */
[----:B------:R-:W-:-:S07]  /*0850*/  IMAD.MOV.U32 R27, RZ, RZ, 0x8 ;  /* 0x00000008ff1b7424 */ /* 0x000fce00078e00ff */
[----:B---3--:R-:W-:Y:S05]  /*0860*/  WARPSYNC.COLLECTIVE R25, `(.L_x_89) ;  /* 0x0000000019087348 */ /* 0x008fea0003c00000 */
[----:B------:R0:W1:Y:S02]  /*0870*/  SHFL.BFLY P2, R24, R26, R27, R24 ;  /* 0x0c00001b1a187389 */ /* 0x0000640000040018 */
[----:B01-3--:R-:W-:Y:S05]  /*0880*/  ENDCOLLECTIVE ;  /* 0x000000000000791b */ /* 0x00bfea0003800000 */
.L_x_89:
[----:B------:R-:W-:Y:S05]  /*0890*/  BSYNC B1 ;  /* 0x0000000000017941 */ /* 0x000fea0003800000 */
.L_x_88:
[----:B------:R-:W-:Y:S01]  /*08a0*/  BSSY B1, `(.L_x_90) ;  /* 0x0000008000017945 */ /* 0x000fe20003800000 */
[----:B------:R-:W-:Y:S01]  /*08b0*/  IMAD.MOV.U32 R23, RZ, RZ, R24 ;  /* 0x000000ffff177224 */ /* 0x000fe200078e0018 */
[----:B------:R-:W-:Y:S01]  /*08c0*/  MOV R27, 0x8 ;  /* 0x00000008001b7802 */ /* 0x000fe20000000f00 */
[----:B------:R-:W-:Y:S02]  /*08d0*/  IMAD.MOV.U32 R26, RZ, RZ, R28 ;  /* 0x000000ffff1a7224 */ /* 0x000fe400078e001c */
[----:B------:R-:W-:-:S07]  /*08e0*/  IMAD.MOV.U32 R24, RZ, RZ, 0x101f ;  /* 0x0000101fff187424 */ /* 0x000fce00078e00ff */
[----:B------:R-:W-:Y:S05]  /*08f0*/  WARPSYNC.COLLECTIVE R25, `(.L_x_91) ;  /* 0x0000000019087348 */ /* 0x000fea0003c00000 */
[----:B------:R0:W1:Y:S02]  /*0900*/  SHFL.BFLY P2, R24, R26, R27, R24 ;  /* 0x0c00001b1a187389 */ /* 0x0000640000040018 */
[----:B01----:R-:W-:Y:S05]  /*0910*/  ENDCOLLECTIVE ;  /* 0x000000000000791b */ /* 0x003fea0003800000 */
.L_x_91:
[----:B------:R-:W-:Y:S05]  /*0920*/  BSYNC B1 ;  /* 0x0000000000017941 */ /* 0x000fea0003800000 */
.L_x_90:
[----:B------:R-:W-:Y:S01]  /*0930*/  MOV R22, R24 ;  /* 0x0000001800167202 */ /* 0x000fe20000000f00 */
[----:B------:R-:W-:Y:S01]  /*0940*/  BSSY B1, `(.L_x_92) ;  /* 0x0000008000017945 */ /* 0x000fe20003800000 */
[----:B------:R-:W-:Y:S01]  /*0950*/  MOV R27, 0x4 ;  /* 0x00000004001b7802 */ /* 0x000fe20000000f00 */
[----:B------:R-:W-:-:S03]  /*0960*/  IMAD.MOV.U32 R24, RZ, RZ, 0x101f ;  /* 0x0000101fff187424 */ /* 0x000fc600078e00ff */
[----:B------:R-:W-:-:S10]  /*0970*/  DADD R28, R28, R22 ;  /* 0x000000001c1c7229 */ /* 0x000fd40000000016 */
[----:B------:R-:W-:-:S07]  /*0980*/  IMAD.MOV.U32 R26, RZ, RZ, R29 ;  /* 0x000000ffff1a7224 */ /* 0x000fce00078e001d */
[----:B------:R-:W-:Y:S05]  /*0990*/  WARPSYNC.COLLECTIVE R25, `(.L_x_93) ;  /* 0x0000000019087348 */ /* 0x000fea0003c00000 */
[----:B------:R0:W1:Y:S02]  /*09a0*/  SHFL.BFLY P2, R24, R26, R27, R24 ;  /* 0x0c00001b1a187389 */ /* 0x0000640000040018 */
[----:B01----:R-:W-:Y:S05]  /*09b0*/  ENDCOLLECTIVE ;  /* 0x000000000000791b */ /* 0x003fea0003800000 */
.L_x_93:
[----:B------:R-:W-:Y:S05]  /*09c0*/  BSYNC B1 ;  /* 0x0000000000017941 */ /* 0x000fea0003800000 */
.L_x_92:
[----:B------:R-:W-:Y:S01]  /*09d0*/  HFMA2 R27, -RZ, RZ, 0, 2.384185791015625e-07 ;  /* 0x00000004ff1b7431 */ /* 0x000fe200000001ff */
[----:B------:R-:W-:Y:S01]  /*09e0*/  BSSY B1, `(.L_x_94) ;  /* 0x0000007000017945 */ /* 0x000fe20003800000 */
[----:B------:R-:W-:Y:S01]  /*09f0*/  MOV R23, R24 ;  /* 0x0000001800177202 */ /* 0x000fe20000000f00 */
[----:B------:R-:W-:Y:S02]  /*0a00*/  IMAD.MOV.U32 R26, RZ, RZ, R28 ;  /* 0x000000ffff1a7224 */ /* 0x000fe400078e001c */
[----:B------:R-:W-:-:S07]  /*0a10*/  IMAD.MOV.U32 R24, RZ, RZ, 0x101f ;  /* 0x0000101fff187424 */ /* 0x000fce00078e00ff */
[----:B------:R-:W-:Y:S05]  /*0a20*/  WARPSYNC.COLLECTIVE R25, `(.L_x_95) ;  /* 0x0000000019087348 */ /* 0x000fea0003c00000 */
[----:B------:R0:W1:Y:S02]  /*0a30*/  SHFL.BFLY P2, R24, R26, R27, R24 ;  /* 0x0c00001b1a187389 */ /* 0x0000640000040018 */
[----:B01----:R-:W-:Y:S05]  /*0a40*/  ENDCOLLECTIVE ;  /* 0x000000000000791b */ /* 0x003fea0003800000 */
.L_x_95:
[----:B------:R-:W-:Y:S05]  /*0a50*/  BSYNC B1 ;  /* 0x0000000000017941 */ /* 0x000fea0003800000 */
.L_x_94:
        /* <DEDUP_REMOVED lines=9> */
.L_x_97:
[----:B------:R-:W-:Y:S05]  /*0af0*/  BSYNC B1 ;  /* 0x0000000000017941 */ /* 0x000fea0003800000 */
.L_x_96:
[----:B------:R-:W-:Y:S01]  /*0b00*/  HFMA2 R27, -RZ, RZ, 0, 1.1920928955078125e-07 ;  /* 0x00000002ff1b7431 */ /* 0x000fe200000001ff */
[----:B------:R-:W-:Y:S01]  /*0b10*/  BSSY B1, `(.L_x_98) ;  /* 0x0000007000017945 */ /* 0x000fe20003800000 */
[----:B------:R-:W-:Y:S01]  /*0b20*/  MOV R23, R24 ;  /* 0x0000001800177202 */ /* 0x000fe20000000f00 */
[----:B------:R-:W-:Y:S02]  /*0b30*/  IMAD.MOV.U32 R26, RZ, RZ, R28 ;  /* 0x000000ffff1a7224 */ /* 0x000fe400078e001c */
[----:B------:R-:W-:-:S07]  /*0b40*/  IMAD.MOV.U32 R24, RZ, RZ, 0x101f ;  /* 0x0000101fff187424 */ /* 0x000fce00078e00ff */
[----:B------:R-:W-:Y:S05]  /*0b50*/  WARPSYNC.COLLECTIVE R25, `(.L_x_99) ;  /* 0x0000000019087348 */ /* 0x000fea0003c00000 */
[----:B------:R0:W1:Y:S02]  /*0b60*/  SHFL.BFLY P2, R24, R26, R27, R24 ;  /* 0x0c00001b1a187389 */ /* 0x0000640000040018 */
[----:B01----:R-:W-:Y:S05]  /*0b70*/  ENDCOLLECTIVE ;  /* 0x000000000000791b */ /* 0x003fea0003800000 */
.L_x_99:
[----:B------:R-:W-:Y:S05]  /*0b80*/  BSYNC B1 ;  /* 0x0000000000017941 */ /* 0x000fea0003800000 */
.L_x_98:
        /* <DEDUP_REMOVED lines=9> */
.L_x_101:
[----:B------:R-:W-:Y:S05]  /*0c20*/  BSYNC B1 ;  /* 0x0000000000017941 */ /* 0x000fea0003800000 */
.L_x_100:
[----:B------:R-:W-:Y:S01]  /*0c30*/  HFMA2 R27, -RZ, RZ, 0, 5.9604644775390625e-08 ;  /* 0x00000001ff1b7431 */ /* 0x000fe200000001ff */
[----:B------:R-:W-:Y:S01]  /*0c40*/  BSSY B1, `(.L_x_102) ;  /* 0x0000007000017945 */ /* 0x000fe20003800000 */
[----:B------:R-:W-:Y:S01]  /*0c50*/  MOV R29, R24 ;  /* 0x00000018001d7202 */ /* 0x000fe20000000f00 */
[----:B------:R-:W-:Y:S02]  /*0c60*/  IMAD.MOV.U32 R26, RZ, RZ, R22 ;  /* 0x000000ffff1a7224 */ /* 0x000fe400078e0016 */
[----:B------:R-:W-:-:S07]  /*0c70*/  IMAD.MOV.U32 R24, RZ, RZ, 0x101f ;  /* 0x0000101fff187424 */ /* 0x000fce00078e00ff */
[----:B------:R-:W-:Y:S05]  /*0c80*/  WARPSYNC.COLLECTIVE R25, `(.L_x_103) ;  /* 0x0000000019087348 */ /* 0x000fea0003c00000 */
[----:B------:R0:W1:Y:S02]  /*0c90*/  SHFL.BFLY P2, R24, R26, R27, R24 ;  /* 0x0c00001b1a187389 */ /* 0x0000640000040018 */
[----:B01----:R-:W-:Y:S05]  /*0ca0*/  ENDCOLLECTIVE ;  /* 0x000000000000791b */ /* 0x003fea0003800000 */
.L_x_103:
[----:B------:R-:W-:Y:S05]  /*0cb0*/  BSYNC B1 ;  /* 0x0000000000017941 */ /* 0x000fea0003800000 */
.L_x_102:
[----:B------:R-:W-:Y:S01]  /*0cc0*/  MOV R28, R24 ;  /* 0x00000018001c7202 */ /* 0x000fe20000000f00 */
[----:B------:R-:W-:Y:S01]  /*0cd0*/  BSSY B1, `(.L_x_104) ;  /* 0x0000008000017945 */ /* 0x000fe20003800000 */
[----:B------:R-:W-:Y:S01]  /*0ce0*/  IMAD.MOV.U32 R26, RZ, RZ, R15 ;  /* 0x000000ffff1a7224 */ /* 0x000fe200078e000f */
[----:B------:R-:W-:Y:S01]  /*0cf0*/  MOV R27, 0x8 ;  /* 0x00000008001b7802 */ /* 0x000fe20000000f00 */
[----:B------:R-:W-:Y:S02]  /*0d00*/  IMAD.MOV.U32 R24, RZ, RZ, 0x101f ;  /* 0x0000101fff187424 */ /* 0x000fe400078e00ff */
[----:B------:R-:W-:-:S11]  /*0d10*/  DADD R22, R22, R28 ;  /* 0x0000000016167229 */ /* 0x000fd6000000001c */
[----:B------:R-:W-:Y:S05]  /*0d20*/  WARPSYNC.COLLECTIVE R25, `(.L_x_105) ;  /* 0x0000000019087348 */ /* 0x000fea0003c00000 */
[----:B------:R0:W1:Y:S02]  /*0d30*/  SHFL.BFLY P2, R24, R26, R27, R24 ;  /* 0x0c00001b1a187389 */ /* 0x0000640000040018 */
[----:B01----:R-:W-:Y:S05]  /*0d40*/  ENDCOLLECTIVE ;  /* 0x000000000000791b */ /* 0x003fea0003800000 */
.L_x_105:
[----:B------:R-:W-:Y:S05]  /*0d50*/  BSYNC B1 ;  /* 0x0000000000017941 */ /* 0x000fea0003800000 */
.L_x_104:
[----:B------:R-:W-:Y:S01]  /*0d60*/  HFMA2 R27, -RZ, RZ, 0, 4.76837158203125e-07 ;  /* 0x00000008ff1b7431 */ /* 0x000fe200000001ff */
[----:B------:R-:W-:Y:S01]  /*0d70*/  BSSY B1, `(.L_x_106) ;  /* 0x0000007000017945 */ /* 0x000fe20003800000 */
[----:B------:R-:W-:Y:S01]  /*0d80*/  MOV R13, R24 ;  /* 0x00000018000d7202 */ /* 0x000fe20000000f00 */
[----:B------:R-:W-:Y:S02]  /*0d90*/  IMAD.MOV.U32 R26, RZ, RZ, R14 ;  /* 0x000000ffff1a7224 */ /* 0x000fe400078e000e */
[----:B------:R-:W-:-:S07]  /*0da0*/  IMAD.MOV.U32 R24, RZ, RZ, 0x101f ;  /* 0x0000101fff187424 */ /* 0x000fce00078e00ff */
[----:B------:R-:W-:Y:S05]  /*0db0*/  WARPSYNC.COLLECTIVE R25, `(.L_x_107) ;  /* 0x0000000019087348 */ /* 0x000fea0003c00000 */
[----:B------:R0:W1:Y:S02]  /*0dc0*/  SHFL.BFLY P2, R24, R26, R27, R24 ;  /* 0x0c00001b1a187389 */ /* 0x0000640000040018 */
[----:B01----:R-:W-:Y:S05]  /*0dd0*/  ENDCOLLECTIVE ;  /* 0x000000000000791b */ /* 0x003fea0003800000 */
.L_x_107:
[----:B------:R-:W-:Y:S05]  /*0de0*/  BSYNC B1 ;  /* 0x0000000000017941 */ /* 0x000fea0003800000 */
.L_x_106:
        /* <DEDUP_REMOVED lines=9> */
.L_x_109:
[----:B------:R-:W-:Y:S05]  /*0e80*/  BSYNC B1 ;  /* 0x0000000000017941 */ /* 0x000fea0003800000 */
.L_x_108:
        /* <DEDUP_REMOVED lines=8> */
.L_x_111:
[----:B------:R-:W-:Y:S05]  /*0f10*/  BSYNC B1 ;  /* 0x0000000000017941 */ /* 0x000fea0003800000 */
.L_x_110:
        /* <DEDUP_REMOVED lines=9> */
.L_x_113:
[----:B------:R-:W-:Y:S05]  /*0fb0*/  BSYNC B1 ;  /* 0x0000000000017941 */ /* 0x000fea0003800000 */
.L_x_112:
        /* <DEDUP_REMOVED lines=8> */
.L_x_115:
[----:B------:R-:W-:Y:S05]  /*1040*/  BSYNC B1 ;  /* 0x0000000000017941 */ /* 0x000fea0003800000 */
.L_x_114:
        /* <DEDUP_REMOVED lines=9> */
.L_x_117:
[----:B------:R-:W-:Y:S05]  /*10e0*/  BSYNC B1 ;  /* 0x0000000000017941 */ /* 0x000fea0003800000 */
.L_x_116:
        /* <DEDUP_REMOVED lines=8> */
.L_x_119:
[----:B------:R-:W-:Y:S05]  /*1170*/  BSYNC B1 ;  /* 0x0000000000017941 */ /* 0x000fea0003800000 */
.L_x_118:
[----:B------:R-:W-:Y:S01]  /*1180*/  MOV R26, R24 ;  /* 0x00000018001a7202 */ /* 0x000fe20000000f00 */
[----:B------:R-:W-:Y:S01]  /*1190*/  IMAD.MOV.U32 R12, RZ, RZ, R22 ;  /* 0x000000ffff0c7224 */ /* 0x000fe200078e0016 */
[----:B------:R-:W-:Y:S01]  /*11a0*/  MOV R13, R23 ;  /* 0x00000017000d7202 */ /* 0x000fe20000000f00 */
[----:B------:R-:W-:Y:S06]  /*11b0*/  BRA `(.L_x_120) ;  /* 0xfffffff400687947 */ /* 0x000fec000383ffff */
.L_x_121:
        /* <DEDUP_REMOVED lines=12> */
.L_x_283:


//--------------------- .text._cupy_channelizer_16x16_float64_complex128 --------------------------
	.section	.text._cupy_channelizer_16x16_float64_complex128,"ax",@progbits
	.align	128
        .global         _cupy_channelizer_16x16_float64_complex128
        .type           _cupy_channelizer_16x16_float64_complex128,@function
        .size           _cupy_channelizer_16x16_float64_complex128,(.L_x_284 - _cupy_channelizer_16x16_float64_complex128)
        .other          _cupy_channelizer_16x16_float64_complex128,@"STO_CUDA_ENTRY STV_DEFAULT"
_cupy_channelizer_16x16_float64_complex128:
.text._cupy_channelizer_16x16_float64_complex128:
        /* <DEDUP_REMOVED lines=33> */
[-C--:B------:R-:W-:Y:S02]  /*0210*/  LOP3.LUT R12, RZ, R0.reuse, RZ, 0x33, !PT ;  /* 0x00000000ff0c7212 */ /* 0x080fe400078e33ff */
[----:B0-----:R-:W-:Y:S01]  /*0220*/  LEA R7, R21, R0, 0x4 ;  /* 0x0000000015077211 */ /* 0x001fe200078e20ff */
[----:B------:R-:W-:Y:S01]  /*0230*/  IMAD.IADD R13, R13, 0x1, R8 ;  /* 0x000000010d0d7824 */ /* 0x000fe200078e0208 */
[----:B------:R-:W-:Y:S01]  /*0240*/  MOV R23, UR8 ;  /* 0x0000000800177c02 */ /* 0x000fe20008000f00 */
[----:B------:R-:W0:Y:S01]  /*0250*/  LDC R6, c[0x0][0x380] ;  /* 0x0000e000ff067b82 */ /* 0x000e220000000800 */
[-C--:B------:R-:W-:Y:S01]  /*0260*/  ISETP.GE.U32.AND P1, PT, R7, R8.reuse, PT ;  /* 0x000000080700720c */ /* 0x080fe20003f26070 */
[----:B------:R-:W-:Y:S01]  /*0270*/  IMAD R11, R0, R8, R13 ;  /* 0x00000008000b7224 */ /* 0x000fe200078e020d */
[----:B------:R-:W4:Y:S01]  /*0280*/  LDCU UR9, c[0x0][0x380] ;  /* 0x00007000ff0977ac */ /* 0x000f220008000800 */
[----:B------:R-:W-:Y:S01]  /*0290*/  IMAD.IADD R22, R12, 0x1, R9 ;  /* 0x000000010c167824 */ /* 0x000fe200078e0209 */
[----:B------:R-:W-:-:S02]  /*02a0*/  ISETP.EQ.AND P1, PT, R10, RZ, !P1 ;  /* 0x000000ff0a00720c */ /* 0x000fc40004f22270 */
[----:B------:R-:W-:Y:S01]  /*02b0*/  IADD3 R12, PT, PT, R0, 0x1, -R9 ;  /* 0x00000001000c7810 */ /* 0x000fe20007ffe809 */
[----:B------:R-:W0:Y:S01]  /*02c0*/  LDC.64 R16, c[0x0][0x390] ;  /* 0x0000e400ff107b82 */ /* 0x000e220000000a00 */
[----:B------:R-:W-:Y:S01]  /*02d0*/  IMAD R22, R22, 0x8, R5 ;  /* 0x0000000816167824 */ /* 0x000fe200078e0205 */
[----:B------:R-:W0:Y:S01]  /*02e0*/  LDCU UR10, c[0x0][0x388] ;  /* 0x00007100ff0a77ac */ /* 0x000e220008000800 */
[----:B------:R-:W0:Y:S01]  /*02f0*/  LDCU UR5, c[0x0][0x384] ;  /* 0x00007080ff0577ac */ /* 0x000e220008000800 */
[----:B--234-:R-:W-:-:S07]  /*0300*/  IMAD.WIDE.U32 R18, R11, 0x8, R18 ;  /* 0x000000080b127825 */ /* 0x01cfce00078e0012 */
.L_x_128:
[----:B0-----:R-:W-:-:S13]  /*0310*/  ISETP.GE.U32.AND P2, PT, R23, UR5, PT ;  /* 0x0000000517007c0c */ /* 0x001fda000bf46070 */
[----:B--23--:R-:W-:Y:S05]  /*0320*/  @!P2 BRA `(.L_x_122) ;  /* 0x00000000001ca947 */ /* 0x00cfea0003800000 */
[----:B------:R-:W-:Y:S05]  /*0330*/  @!P0 BRA `(.L_x_123) ;  /* 0x00000000003c8947 */ /* 0x000fea0003800000 */
[----:B------:R-:W-:-:S04]  /*0340*/  IMAD.IADD R8, R12, 0x1, R23 ;  /* 0x000000010c087824 */ /* 0x000fc800078e0217 */
[----:B------:R-:W-:-:S04]  /*0350*/  IMAD R9, R8, UR9, R13 ;  /* 0x0000000908097c24 */ /* 0x000fc8000f8e020d */
[----:B------:R-:W-:-:S06]  /*0360*/  IMAD.WIDE.U32 R8, R9, 0x8, R16 ;  /* 0x0000000809087825 */ /* 0x000fcc00078e0010 */
[----:B------:R-:W2:Y:S04]  /*0370*/  LDG.E.64.CONSTANT R8, desc[UR6][R8.64] ;  /* 0x0000000608087981 */ /* 0x000ea8000c1e9b00 */
[----:B--2---:R0:W-:Y:S01]  /*0380*/  STS.64 [R22], R8 ;  /* 0x0000000816007388 */ /* 0x0041e20000000a00 */
[----:B------:R-:W-:Y:S05]  /*0390*/  BRA `(.L_x_123) ;  /* 0x0000000000247947 */ /* 0x000fea0003800000 */
.L_x_122:
        /* <DEDUP_REMOVED lines=8> */
.L_x_124:
[----:B------:R3:W-:Y:S02]  /*0420*/  STS.64 [R2], RZ ;  /* 0x000000ff02007388 */ /* 0x0007e40000000a00 */
.L_x_123:
[----:B------:R-:W-:Y:S01]  /*0430*/  ISETP.GE.U32.AND P2, PT, R7, R6, PT ;  /* 0x000000060700720c */ /* 0x000fe20003f46070 */
[----:B------:R-:W-:Y:S05]  /*0440*/  WARPSYNC.ALL ;  /* 0x0000000000007948 */ /* 0x000fea0003800000 */
[----:B------:R-:W-:Y:S01]  /*0450*/  BAR.SYNC.DEFER_BLOCKING 0x0 ;  /* 0x0000000000007b1d */ /* 0x000fe20000010000 */
[----:B0-2---:R-:W-:-:S05]  /*0460*/  CS2R R8, SRZ ;  /* 0x0000000000087805 */ /* 0x005fca000001ff00 */
[----:B------:R-:W-:Y:S04]  /*0470*/  BSSY B0, `(.L_x_125) ;  /* 0x000001b000007945 */ /* 0x000fe80003800000 */
[----:B------:R-:W-:Y:S05]  /*0480*/  @P2 BRA `(.L_x_126) ;  /* 0x0000000000642947 */ /* 0x000fea0003800000 */
[----:B------:R-:W0:Y:S01]  /*0490*/  S2R R21, SR_LANEID ;  /* 0x0000000000157919 */ /* 0x000e220000000000 */
[----:B------:R-:W-:Y:S01]  /*04a0*/  IMAD.MOV.U32 R8, RZ, RZ, 0xffff ;  /* 0x0000ffffff087424 */ /* 0x000fe200078e00ff */
[----:B------:R-:W-:Y:S01]  /*04b0*/  VOTEU.ANY UR11, UPT, PT ;  /* 0x00000000000b7886 */ /* 0x000fe200038e0100 */
[----:B------:R-:W1:Y:S01]  /*04c0*/  LDS.64 R24, [R4] ;  /* 0x0000000004187984 */ /* 0x000e620000000a00 */
[----:B0-----:R-:W-:-:S04]  /*04d0*/  LOP3.LUT R21, R21, 0xfffffff0, RZ, 0xc0, !PT ;  /* 0xfffffff015157812 */ /* 0x001fc800078ec0ff */
[----:B------:R-:W-:-:S04]  /*04e0*/  SHF.L.U32 R21, R8, R21, RZ ;  /* 0x0000001508157219 */ /* 0x000fc800000006ff */
[----:B------:R-:W0:Y:S08]  /*04f0*/  MATCH.ANY R8, R21 ;  /* 0x00000000150873a1 */ /* 0x000e3000000e8000 */
[----:B------:R-:W2:Y:S01]  /*0500*/  REDUX.OR UR8, R21 ;  /* 0x00000000150873c4 */ /* 0x000ea20000004000 */
[----:B-1----:R-:W-:Y:S01]  /*0510*/  DMUL R24, R14, R24 ;  /* 0x000000180e187228 */ /* 0x002fe20000000000 */
[----:B0-----:R-:W-:-:S13]  /*0520*/  LOP3.LUT P2, RZ, R21, UR11, R8, 0x40, !PT ;  /* 0x0000000b15ff7c12 */ /* 0x001fda000f844008 */
[----:B--2---:R-:W-:Y:S05]  /*0530*/  @!P2 BRA.DIV UR8, `(.L_x_127) ;  /* 0x000000020860a947 */ /* 0x004fea000b800000 */
        /* <DEDUP_REMOVED lines=11> */
.L_x_145:
[----:B--2---:R-:W-:Y:S01]  /*05f0*/  MOV R8, R20 ;  /* 0x0000001400087202 */ /* 0x004fe20000000f00 */
[----:B-1----:R-:W-:-:S06]  /*0600*/  IMAD.MOV.U32 R9, RZ, RZ, R24 ;  /* 0x000000ffff097224 */ /* 0x002fcc00078e0018 */
[----:B------:R-:W-:-:S11]  /*0610*/  DADD R8, R26, R8 ;  /* 0x000000001a087229 */ /* 0x000fd60000000008 */
.L_x_126:
[----:B------:R-:W-:Y:S05]  /*0620*/  BSYNC B0 ;  /* 0x0000000000007941 */ /* 0x000fea0003800000 */
.L_x_125:
[----:B------:R-:W2:Y:S01]  /*0630*/  @P1 LDC.64 R20, c[0x0][0x3a0] ;  /* 0x0000e800ff141b82 */ /* 0x000ea20000000a00 */
[C---:B------:R-:W-:Y:S01]  /*0640*/  @P1 IMAD R25, R23.reuse, R6, R7 ;  /* 0x0000000617191224 */ /* 0x040fe200078e0207 */
[----:B------:R-:W-:Y:S01]  /*0650*/  CS2R R10, SRZ ;  /* 0x00000000000a7805 */ /* 0x000fe2000001ff00 */
[----:B------:R-:W-:-:S05]  /*0660*/  VIADD R23, R23, UR4 ;  /* 0x0000000417177c36 */ /* 0x000fca0008000000 */
[----:B------:R-:W-:Y:S01]  /*0670*/  ISETP.GE.U32.AND P2, PT, R23, UR10, PT ;  /* 0x0000000a17007c0c */ /* 0x000fe2000bf46070 */
[----:B--2---:R-:W-:-:S05]  /*0680*/  @P1 IMAD.WIDE.U32 R20, R25, 0x10, R20 ;  /* 0x0000001019141825 */ /* 0x004fca00078e0014 */
[----:B------:R2:W-:Y:S07]  /*0690*/  @P1 STG.E.128 desc[UR6][R20.64], R8 ;  /* 0x0000000814001986 */ /* 0x0005ee000c101d06 */
[----:B------:R-:W-:Y:S05]  /*06a0*/  @!P2 BRA `(.L_x_128) ;  /* 0xfffffffc0018a947 */ /* 0x000fea000383ffff */
[----:B------:R-:W-:Y:S05]  /*06b0*/  EXIT ;  /* 0x000000000000794d */ /* 0x000fea0003800000 */
.L_x_127:
[----:B------:R-:W-:Y:S01]  /*06c0*/  BSSY B1, `(.L_x_129) ;  /* 0x0000007000017945 */ /* 0x000fe20003800000 */
[----:B------:R-:W-:Y:S01]  /*06d0*/  MOV R28, R25 ;  /* 0x00000019001c7202 */ /* 0x000fe20000000f00 */
[----:B------:R-:W-:Y:S02]  /*06e0*/  IMAD.MOV.U32 R29, RZ, RZ, 0x8 ;  /* 0x00000008ff1d7424 */ /* 0x000fe400078e00ff */
[----:B------:R-:W-:-:S07]  /*06f0*/  IMAD.MOV.U32 R20, RZ, RZ, 0x101f ;  /* 0x0000101fff147424 */ /* 0x000fce00078e00ff */
[----:B---3--:R-:W-:Y:S05]  /*0700*/  WARPSYNC.COLLECTIVE R21, `(.L_x_130) ;  /* 0x0000000015087348 */ /* 0x008fea0003c00000 */
[----:B------:R0:W1:Y:S02]  /*0710*/  SHFL.BFLY P2, R20, R28, R29, R20 ;  /* 0x0c00001d1c147389 */ /* 0x0000640000040014 */
[----:B01-3--:R-:W-:Y:S05]  /*0720*/  ENDCOLLECTIVE ;  /* 0x000000000000791b */ /* 0x00bfea0003800000 */
.L_x_130:
[----:B------:R-:W-:Y:S05]  /*0730*/  BSYNC B1 ;  /* 0x0000000000017941 */ /* 0x000fea0003800000 */
.L_x_129:
[----:B------:R-:W-:Y:S01]  /*0740*/  MOV R11, R20 ;  /* 0x00000014000b7202 */ /* 0x000fe20000000f00 */
[----:B------:R-:W-:Y:S01]  /*0750*/  HFMA2 R20, -RZ, RZ, 0, 0.000503063201904296875 ;  /* 0x0000101fff147431 */ /* 0x000fe200000001ff */
[----:B------:R-:W-:Y:S01]  /*0760*/  BSSY B1, `(.L_x_131) ;  /* 0x0000006000017945 */ /* 0x000fe20003800000 */
[----:B------:R-:W-:Y:S02]  /*0770*/  IMAD.MOV.U32 R28, RZ, RZ, R24 ;  /* 0x000000ffff1c7224 */ /* 0x000fe400078e0018 */
[----:B------:R-:W-:-:S07]  /*0780*/  IMAD.MOV.U32 R29, RZ, RZ, 0x8 ;  /* 0x00000008ff1d7424 */ /* 0x000fce00078e00ff */
[----:B------:R-:W-:Y:S05]  /*0790*/  WARPSYNC.COLLECTIVE R21, `(.L_x_132) ;  /* 0x0000000015087348 */ /* 0x000fea0003c00000 */
[----:B------:R0:W1:Y:S02]  /*07a0*/  SHFL.BFLY P2, R20, R28, R29, R20 ;  /* 0x0c00001d1c147389 */ /* 0x0000640000040014 */
[----:B01----:R-:W-:Y:S05]  /*07b0*/  ENDCOLLECTIVE ;  /* 0x000000000000791b */ /* 0x003fea0003800000 */
.L_x_132:
[----:B------:R-:W-:Y:S05]  /*07c0*/  BSYNC B1 ;  /* 0x0000000000017941 */ /* 0x000fea0003800000 */
.L_x_131:
[----:B------:R-:W-:Y:S01]  /*07d0*/  IMAD.MOV.U32 R10, RZ, RZ, R20 ;  /* 0x000000ffff0a7224 */ /* 0x000fe200078e0014 */
        /* <DEDUP_REMOVED lines=8> */
.L_x_134:
[----:B------:R-:W-:Y:S05]  /*0860*/  BSYNC B1 ;  /* 0x0000000000017941 */ /* 0x000fea0003800000 */
.L_x_133:
[----:B------:R-:W-:Y:S02]  /*0870*/  IMAD.MOV.U32 R9, RZ, RZ, R20 ;  /* 0x000000ffff097224 */ /* 0x000fe400078e0014 */
[----:B------:R-:W-:Y:S01]  /*0880*/  HFMA2 R20, -RZ, RZ, 0, 0.000503063201904296875 ;  /* 0x0000101fff147431 */ /* 0x000fe200000001ff */
[----:B------:R-:W-:Y:S01]  /*0890*/  BSSY B1, `(.L_x_135) ;  /* 0x0000006000017945 */ /* 0x000fe20003800000 */
[----:B------:R-:W-:Y:S01]  /*08a0*/  MOV R28, R10 ;  /* 0x0000000a001c7202 */ /* 0x000fe20000000f00 */
[----:B------:R-:W-:-:S07]  /*08b0*/  IMAD.MOV.U32 R29, RZ, RZ, 0x4 ;  /* 0x00000004ff1d7424 */ /* 0x000fce00078e00ff */
[----:B------:R-:W-:Y:S05]  /*08c0*/  WARPSYNC.COLLECTIVE R21, `(.L_x_136) ;  /* 0x0000000015087348 */ /* 0x000fea0003c00000 */
[----:B------:R0:W1:Y:S02]  /*08d0*/  SHFL.BFLY P2, R20, R28, R29, R20 ;  /* 0x0c00001d1c147389 */ /* 0x0000640000040014 */
[----:B01----:R-:W-:Y:S05]  /*08e0*/  ENDCOLLECTIVE ;  /* 0x000000000000791b */ /* 0x003fea0003800000 */
.L_x_136:
[----:B------:R-:W-:Y:S05]  /*08f0*/  BSYNC B1 ;  /* 0x0000000000017941 */ /* 0x000fea0003800000 */
.L_x_135:
[----:B------:R-:W-:Y:S02]  /*0900*/  IMAD.MOV.U32 R8, RZ, RZ, R20 ;  /* 0x000000ffff087224 */ /* 0x000fe400078e0014 */
[----:B------:R-:W-:Y:S01]  /*0910*/  HFMA2 R20, -RZ, RZ, 0, 0.000503063201904296875 ;  /* 0x0000101fff147431 */ /* 0x000fe200000001ff */
[----:B------:R-:W-:Y:S01]  /*0920*/  BSSY B1, `(.L_x_137) ;  /* 0x0000007000017945 */ /* 0x000fe20003800000 */
[----:B------:R-:W-:Y:S02]  /*0930*/  IMAD.MOV.U32 R29, RZ, RZ, 0x2 ;  /* 0x00000002ff1d7424 */ /* 0x000fe400078e00ff */
[----:B------:R-:W-:-:S10]  /*0940*/  DADD R8, R10, R8 ;  /* 0x000000000a087229 */ /* 0x000fd40000000008 */
[----:B------:R-:W-:-:S07]  /*0950*/  MOV R28, R9 ;  /* 0x00000009001c7202 */ /* 0x000fce0000000f00 */
[----:B------:R-:W-:Y:S05]  /*0960*/  WARPSYNC.COLLECTIVE R21, `(.L_x_138) ;  /* 0x0000000015087348 */ /* 0x000fea0003c00000 */
[----:B------:R0:W1:Y:S02]  /*0970*/  SHFL.BFLY P2, R20, R28, R29, R20 ;  /* 0x0c00001d1c147389 */ /* 0x0000640000040014 */
[----:B01----:R-:W-:Y:S05]  /*0980*/  ENDCOLLECTIVE ;  /* 0x000000000000791b */ /* 0x003fea0003800000 */
.L_x_138:
[----:B------:R-:W-:Y:S05]  /*0990*/  BSYNC B1 ;  /* 0x0000000000017941 */ /* 0x000fea0003800000 */
.L_x_137:
        /* <DEDUP_REMOVED lines=8> */
.L_x_140:
[----:B------:R-:W-:Y:S05]  /*0a20*/  BSYNC B1 ;  /* 0x0000000000017941 */ /* 0x000fea0003800000 */
.L_x_139:
        /* <DEDUP_REMOVED lines=9> */
.L_x_142:
[----:B------:R-:W-:Y:S05]  /*0ac0*/  BSYNC B1 ;  /* 0x0000000000017941 */ /* 0x000fea0003800000 */
.L_x_141:
        /* <DEDUP_REMOVED lines=8> */
.L_x_144:
[----:B------:R-:W-:Y:S05]  /*0b50*/  BSYNC B1 ;  /* 0x0000000000017941 */ /* 0x000fea0003800000 */
.L_x_143:
[----:B------:R-:W-:Y:S05]  /*0b60*/  BRA `(.L_x_145) ;  /* 0xfffffff800a07947 */ /* 0x000fea000383ffff */
.L_x_146:
        /* <DEDUP_REMOVED lines=9> */
.L_x_284:


//--------------------- .text._cupy_channelizer_16x16_complex64_complex64 --------------------------
	.section	.text._cupy_channelizer_16x16_complex64_complex64,"ax",@progbits
	.align	128
        .global         _cupy_channelizer_16x16_complex64_complex64
        .type           _cupy_channelizer_16x16_complex64_complex64,@function
        .size           _cupy_channelizer_16x16_complex64_complex64,(.L_x_285 - _cupy_channelizer_16x16_complex64_complex64)
        .other          _cupy_channelizer_16x16_complex64_complex64,@"STO_CUDA_ENTRY STV_DEFAULT"
_cupy_channelizer_16x16_complex64_complex64:
.text._cupy_channelizer_16x16_complex64_complex64:
        /* <DEDUP_REMOVED lines=22> */
[----:B------:R-:W-:Y:S02]  /*0160*/  LEA R2, R0, R5, 0x3 ;  /* 0x0000000500027211 */ /* 0x000fe400078e18ff */
[----:B------:R-:W-:Y:S01]  /*0170*/  LEA R4, R8, R9, 0x3 ;  /* 0x0000000908047211 */ /* 0x000fe200078e18ff */
[----:B--2---:R-:W-:Y:S01]  /*0180*/  @P0 FADD R15, -R7, -RZ ;  /* 0x800000ff070f0221 */ /* 0x004fe20000000100 */
[----:B------:R-:W-:-:S05]  /*0190*/  IMAD.MOV.U32 R14, RZ, RZ, R6 ;  /* 0x000000ffff0e7224 */ /* 0x000fca00078e0006 */
        /* <DEDUP_REMOVED lines=8> */
[----:B------:R-:W-:Y:S01]  /*0220*/  IMAD R7, R19, 0x10, R0 ;  /* 0x0000001013077824 */ /* 0x000fe200078e0200 */
[----:B------:R-:W-:Y:S01]  /*0230*/  LOP3.LUT R18, RZ, R0, RZ, 0x33, !PT ;  /* 0x00000000ff127212 */ /* 0x000fe200078e33ff */
[----:B------:R-:W3:Y:S01]  /*0240*/  LDCU UR4, c[0x0][0x364] ;  /* 0x00006c80ff0477ac */ /* 0x000ee20008000800 */
[-C--:B------:R-:W-:Y:S02]  /*0250*/  IADD3 R9, PT, PT, R9, R10.reuse, RZ ;  /* 0x0000000a09097210 */ /* 0x080fe40007ffe0ff */
[-C--:B------:R-:W-:Y:S01]  /*0260*/  ISETP.GE.U32.AND P1, PT, R7, R10.reuse, PT ;  /* 0x0000000a0700720c */ /* 0x080fe20003f26070 */
[----:B------:R-:W4:Y:S01]  /*0270*/  LDC R6, c[0x0][0x380] ;  /* 0x0000e000ff067b82 */ /* 0x000f220000000800 */
[----:B------:R-:W1:Y:S01]  /*0280*/  LDCU UR9, c[0x0][0x380] ;  /* 0x00007000ff0977ac */ /* 0x000e620008000800 */
[----:B------:R-:W-:Y:S01]  /*0290*/  IMAD R19, R0, R10, R9 ;  /* 0x0000000a00137224 */ /* 0x000fe200078e0209 */
[----:B------:R-:W-:Y:S01]  /*02a0*/  ISETP.EQ.AND P1, PT, R8, RZ, !P1 ;  /* 0x000000ff0800720c */ /* 0x000fe20004f22270 */
[--C-:B------:R-:W-:Y:S01]  /*02b0*/  IMAD.IADD R10, R18, 0x1, R11.reuse ;  /* 0x00000001120a7824 */ /* 0x100fe200078e020b */
[----:B------:R-:W-:Y:S01]  /*02c0*/  IADD3 R8, PT, PT, R0, 0x1, -R11 ;  /* 0x0000000100087810 */ /* 0x000fe20007ffe80b */
[----:B------:R-:W1:Y:S01]  /*02d0*/  LDCU UR10, c[0x0][0x388] ;  /* 0x00007100ff0a77ac */ /* 0x000e620008000800 */
[----:B------:R-:W-:Y:S01]  /*02e0*/  MOV R11, UR8 ;  /* 0x00000008000b7c02 */ /* 0x000fe20008000f00 */
[----:B0-----:R-:W0:Y:S01]  /*02f0*/  LDC.64 R14, c[0x0][0x390] ;  /* 0x0000e400ff0e7b82 */ /* 0x001e220000000a00 */
[----:B------:R-:W-:Y:S01]  /*0300*/  IMAD R10, R10, 0x8, R5 ;  /* 0x000000080a0a7824 */ /* 0x000fe200078e0205 */
[----:B------:R-:W0:Y:S01]  /*0310*/  LDCU UR5, c[0x0][0x384] ;  /* 0x00007080ff0577ac */ /* 0x000e220008000800 */
[----:B-123--:R-:W-:-:S07]  /*0320*/  IMAD.WIDE.U32 R16, R19, 0x8, R16 ;  /* 0x0000000813107825 */ /* 0x00efce00078e0010 */
.L_x_153:
[----:B0-----:R-:W-:-:S13]  /*0330*/  ISETP.GE.U32.AND P2, PT, R11, UR5, PT ;  /* 0x000000050b007c0c */ /* 0x001fda000bf46070 */
[----:B-12---:R-:W-:Y:S05]  /*0340*/  @!P2 BRA `(.L_x_147) ;  /* 0x000000000020a947 */ /* 0x006fea0003800000 */
[----:B------:R-:W-:Y:S05]  /*0350*/  @!P0 BRA `(.L_x_148) ;  /* 0x0000000000448947 */ /* 0x000fea0003800000 */
[----:B------:R-:W-:-:S05]  /*0360*/  IADD3 R18, PT, PT, R8, R11, RZ ;  /* 0x0000000b08127210 */ /* 0x000fca0007ffe0ff */
[----:B------:R-:W-:-:S04]  /*0370*/  IMAD R21, R18, UR9, R9 ;  /* 0x0000000912157c24 */ /* 0x000fc8000f8e0209 */
[----:B------:R-:W-:-:S05]  /*0380*/  IMAD.WIDE.U32 R20, R21, 0x8, R14 ;  /* 0x0000000815147825 */ /* 0x000fca00078e000e */
[----:B------:R-:W2:Y:S02]  /*0390*/  LDG.E.64.CONSTANT R18, desc[UR6][R20.64] ;  /* 0x0000000614127981 */ /* 0x000ea4000c1e9b00 */
[----:B--2---:R-:W-:-:S05]  /*03a0*/  FADD R19, -R19, -RZ ;  /* 0x800000ff13137221 */ /* 0x004fca0000000100 */
[----:B------:R0:W-:Y:S01]  /*03b0*/  STS.64 [R10], R18 ;  /* 0x000000120a007388 */ /* 0x0001e20000000a00 */
[----:B------:R-:W-:Y:S05]  /*03c0*/  BRA `(.L_x_148) ;  /* 0x0000000000287947 */ /* 0x000fea0003800000 */
.L_x_147:
[----:B------:R-:W-:-:S04]  /*03d0*/  ISETP.GE.U32.AND P2, PT, R11, R0, PT ;  /* 0x000000000b00720c */ /* 0x000fc80003f46070 */
[----:B------:R-:W-:-:S13]  /*03e0*/  ISETP.GE.U32.OR P2, PT, R3, UR9, !P2 ;  /* 0x0000000903007c0c */ /* 0x000fda000d746470 */
[----:B------:R-:W-:Y:S05]  /*03f0*/  @P2 BRA `(.L_x_149) ;  /* 0x0000000000182947 */ /* 0x000fea0003800000 */
[----:B------:R-:W2:Y:S01]  /*0400*/  LDG.E.64.CONSTANT R18, desc[UR6][R16.64] ;  /* 0x0000000610127981 */ /* 0x000ea2000c1e9b00 */
[----:B------:R-:W-:-:S05]  /*0410*/  IADD3 R20, PT, PT, -R0, R11, RZ ;  /* 0x0000000b00147210 */ /* 0x000fca0007ffe1ff */
[----:B------:R-:W-:Y:S02]  /*0420*/  IMAD R20, R20, 0x8, R5 ;  /* 0x0000000814147824 */ /* 0x000fe400078e0205 */
[----:B--2---:R-:W-:-:S05]  /*0430*/  FADD R19, -R19, -RZ ;  /* 0x800000ff13137221 */ /* 0x004fca0000000100 */
[----:B------:R1:W-:Y:S01]  /*0440*/  STS.64 [R20], R18 ;  /* 0x0000001214007388 */ /* 0x0003e20000000a00 */
[----:B------:R-:W-:Y:S05]  /*0450*/  BRA `(.L_x_148) ;  /* 0x0000000000047947 */ /* 0x000fea0003800000 */
.L_x_149:
[----:B------:R2:W-:Y:S02]  /*0460*/  STS.64 [R2], RZ ;  /* 0x000000ff02007388 */ /* 0x0005e40000000a00 */
.L_x_148:
[----:B----4-:R-:W-:Y:S01]  /*0470*/  ISETP.GE.U32.AND P2, PT, R7, R6, PT ;  /* 0x000000060700720c */ /* 0x010fe20003f46070 */
[----:B------:R-:W-:Y:S05]  /*0480*/  WARPSYNC.ALL ;  /* 0x0000000000007948 */ /* 0x000fea0003800000 */
[----:B------:R-:W-:Y:S01]  /*0490*/  BAR.SYNC.DEFER_BLOCKING 0x0 ;  /* 0x0000000000007b1d */ /* 0x000fe20000010000 */
[----:B01----:R-:W-:-:S05]  /*04a0*/  CS2R R18, SRZ ;  /* 0x0000000000127805 */ /* 0x003fca000001ff00 */
[----:B------:R-:W-:Y:S04]  /*04b0*/  BSSY B0, `(.L_x_150) ;  /* 0x0000021000007945 */ /* 0x000fe80003800000 */
[----:B------:R-:W-:Y:S05]  /*04c0*/  @P2 BRA `(.L_x_151) ;  /* 0x00000000007c2947 */ /* 0x000fea0003800000 */
[----:B------:R-:W0:Y:S01]  /*04d0*/  S2R R20, SR_LANEID ;  /* 0x0000000000147919 */ /* 0x000e220000000000 */
[----:B------:R-:W-:Y:S01]  /*04e0*/  MOV R21, 0xffff ;  /* 0x0000ffff00157802 */ /* 0x000fe20000000f00 */
[----:B------:R-:W-:Y:S01]  /*04f0*/  VOTEU.ANY UR11, UPT, PT ;  /* 0x00000000000b7886 */ /* 0x000fe200038e0100 */
[----:B------:R-:W1:Y:S01]  /*0500*/  LDS.64 R18, [R4] ;  /* 0x0000000004127984 */ /* 0x000e620000000a00 */
[----:B0-----:R-:W-:-:S04]  /*0510*/  LOP3.LUT R20, R20, 0xfffffff0, RZ, 0xc0, !PT ;  /* 0xfffffff014147812 */ /* 0x001fc800078ec0ff */
[----:B------:R-:W-:-:S04]  /*0520*/  SHF.L.U32 R20, R21, R20, RZ ;  /* 0x0000001415147219 */ /* 0x000fc800000006ff */
[----:B------:R-:W0:Y:S08]  /*0530*/  MATCH.ANY R21, R20 ;  /* 0x00000000141573a1 */ /* 0x000e3000000e8000 */
[----:B------:R-:W3:Y:S01]  /*0540*/  REDUX.OR UR8, R20 ;  /* 0x00000000140873c4 */ /* 0x000ee20000004000 */
[C---:B-1----:R-:W-:Y:S01]  /*0550*/  FMUL R22, R13.reuse, R18 ;  /* 0x000000120d167220 */ /* 0x042fe20000400000 */
[----:B0-----:R-:W-:Y:S01]  /*0560*/  LOP3.LUT P2, RZ, R20, UR11, R21, 0x40, !PT ;  /* 0x0000000b14ff7c12 */ /* 0x001fe2000f844015 */
[----:B------:R-:W-:-:S02]  /*0570*/  FMUL R21, R13, R19 ;  /* 0x000000130d157220 */ /* 0x000fc40000400000 */
[C---:B------:R-:W-:Y:S02]  /*0580*/  FFMA R19, R12.reuse, R19, R22 ;  /* 0x000000130c137223 */ /* 0x040fe40000000016 */
[----:B------:R-:W-:-:S08]  /*0590*/  FFMA R23, R12, R18, -R21 ;  /* 0x000000120c177223 */ /* 0x000fd00000000815 */
[----:B---3--:R-:W-:Y:S05]  /*05a0*/  @!P2 BRA.DIV UR8, `(.L_x_152) ;  /* 0x000000020868a947 */ /* 0x008fea000b800000 */
        /* <DEDUP_REMOVED lines=13> */
[----:B------:R1:W3:Y:S01]  /*0680*/  SHFL.BFLY PT, R28, R19, 0x1, 0x101f ;  /* 0x0c301f00131c7f89 */ /* 0x0002e200000e0000 */
[----:B0-----:R-:W-:-:S05]  /*0690*/  FADD R22, R29, R22 ;  /* 0x000000161d167221 */ /* 0x001fca0000000000 */
[----:B-1-3--:R-:W-:-:S07]  /*06a0*/  MOV R18, R22 ;  /* 0x0000001600127202 */ /* 0x00afce0000000f00 */
.L_x_170:
[----:B------:R-:W-:-:S07]  /*06b0*/  FADD R19, R19, R28 ;  /* 0x0000001c13137221 */ /* 0x000fce0000000000 */
.L_x_151:
[----:B------:R-:W-:Y:S05]  /*06c0*/  BSYNC B0 ;  /* 0x0000000000007941 */ /* 0x000fea0003800000 */
.L_x_150:
        /* <DEDUP_REMOVED lines=8> */
.L_x_152:
[----:B------:R-:W-:Y:S01]  /*0750*/  HFMA2 R21, -RZ, RZ, 0, 4.76837158203125e-07 ;  /* 0x00000008ff157431 */ /* 0x000fe200000001ff */
[----:B------:R-:W-:Y:S01]  /*0760*/  BSSY B1, `(.L_x_154) ;  /* 0x0000005000017945 */ /* 0x000fe20003800000 */
[----:B------:R-:W-:-:S07]  /*0770*/  MOV R18, 0x101f ;  /* 0x0000101f00127802 */ /* 0x000fce0000000f00 */
[----:B--2---:R-:W-:Y:S05]  /*0780*/  WARPSYNC.COLLECTIVE R20, `(.L_x_155) ;  /* 0x0000000014087348 */ /* 0x004fea0003c00000 */
[----:B------:R0:W1:Y:S02]  /*0790*/  SHFL.BFLY P2, R18, R23, R21, R18 ;  /* 0x0c00001517127389 */ /* 0x0000640000040012 */
[----:B012---:R-:W-:Y:S05]  /*07a0*/  ENDCOLLECTIVE ;  /* 0x000000000000791b */ /* 0x007fea0003800000 */
.L_x_155:
[----:B------:R-:W-:Y:S05]  /*07b0*/  BSYNC B1 ;  /* 0x0000000000017941 */ /* 0x000fea0003800000 */
.L_x_154:
[----:B------:R-:W-:Y:S01]  /*07c0*/  FADD R25, R23, R18 ;  /* 0x0000001217197221 */ /* 0x000fe20000000000 */
[----:B------:R-:W-:Y:S01]  /*07d0*/  HFMA2 R21, -RZ, RZ, 0, 2.384185791015625e-07 ;  /* 0x00000004ff157431 */ /* 0x000fe200000001ff */
[----:B------:R-:W-:Y:S01]  /*07e0*/  BSSY B1, `(.L_x_156) ;  /* 0x0000006000017945 */ /* 0x000fe20003800000 */
[----:B------:R-:W-:Y:S01]  /*07f0*/  MOV R18, 0x101f ;  /* 0x0000101f00127802 */ /* 0x000fe20000000f00 */
[----:B------:R-:W-:-:S07]  /*0800*/  IMAD.MOV.U32 R23, RZ, RZ, R25 ;  /* 0x000000ffff177224 */ /* 0x000fce00078e0019 */
[----:B------:R-:W-:Y:S05]  /*0810*/  WARPSYNC.COLLECTIVE R20, `(.L_x_157) ;  /* 0x0000000014087348 */ /* 0x000fea0003c00000 */
[----:B------:R0:W1:Y:S02]  /*0820*/  SHFL.BFLY P2, R18, R23, R21, R18 ;  /* 0x0c00001517127389 */ /* 0x0000640000040012 */
[----:B01----:R-:W-:Y:S05]  /*0830*/  ENDCOLLECTIVE ;  /* 0x000000000000791b */ /* 0x003fea0003800000 */
.L_x_157:
[----:B------:R-:W-:Y:S05]  /*0840*/  BSYNC B1 ;  /* 0x0000000000017941 */ /* 0x000fea0003800000 */
.L_x_156:
[----:B------:R-:W-:Y:S01]  /*0850*/  FADD R27, R25, R18 ;  /* 0x00000012191b7221 */ /* 0x000fe20000000000 */
[----:B------:R-:W-:Y:S01]  /*0860*/  HFMA2 R21, -RZ, RZ, 0, 1.1920928955078125e-07 ;  /* 0x00000002ff157431 */ /* 0x000fe200000001ff */
[----:B------:R-:W-:Y:S01]  /*0870*/  BSSY B1, `(.L_x_158) ;  /* 0x0000006000017945 */ /* 0x000fe20003800000 */
[----:B------:R-:W-:Y:S01]  /*0880*/  MOV R18, 0x101f ;  /* 0x0000101f00127802 */ /* 0x000fe20000000f00 */
[----:B------:R-:W-:-:S07]  /*0890*/  IMAD.MOV.U32 R23, RZ, RZ, R27 ;  /* 0x000000ffff177224 */ /* 0x000fce00078e001b */
[----:B------:R-:W-:Y:S05]  /*08a0*/  WARPSYNC.COLLECTIVE R20, `(.L_x_159) ;  /* 0x0000000014087348 */ /* 0x000fea0003c00000 */
[----:B------:R0:W1:Y:S02]  /*08b0*/  SHFL.BFLY P2, R18, R23, R21, R18 ;  /* 0x0c00001517127389 */ /* 0x0000640000040012 */
[----:B01----:R-:W-:Y:S05]  /*08c0*/  ENDCOLLECTIVE ;  /* 0x000000000000791b */ /* 0x003fea0003800000 */
.L_x_159:
[----:B------:R-:W-:Y:S05]  /*08d0*/  BSYNC B1 ;  /* 0x0000000000017941 */ /* 0x000fea0003800000 */
.L_x_158:
[----:B------:R-:W-:Y:S01]  /*08e0*/  FADD R29, R27, R18 ;  /* 0x000000121b1d7221 */ /* 0x000fe20000000000 */
[----:B------:R-:W-:Y:S01]  /*08f0*/  HFMA2 R21, -RZ, RZ, 0, 5.9604644775390625e-08 ;  /* 0x00000001ff157431 */ /* 0x000fe200000001ff */
[----:B------:R-:W-:Y:S01]  /*0900*/  BSSY B1, `(.L_x_160) ;  /* 0x0000006000017945 */ /* 0x000fe20003800000 */
[----:B------:R-:W-:Y:S01]  /*0910*/  MOV R18, 0x101f ;  /* 0x0000101f00127802 */ /* 0x000fe20000000f00 */
[----:B------:R-:W-:-:S07]  /*0920*/  IMAD.MOV.U32 R23, RZ, RZ, R29 ;  /* 0x000000ffff177224 */ /* 0x000fce00078e001d */
[----:B------:R-:W-:Y:S05]  /*0930*/  WARPSYNC.COLLECTIVE R20, `(.L_x_161) ;  /* 0x0000000014087348 */ /* 0x000fea0003c00000 */
[----:B------:R0:W1:Y:S02]  /*0940*/  SHFL.BFLY P2, R18, R23, R21, R18 ;  /* 0x0c00001517127389 */ /* 0x0000640000040012 */
[----:B01----:R-:W-:Y:S05]  /*0950*/  ENDCOLLECTIVE ;  /* 0x000000000000791b */ /* 0x003fea0003800000 */
.L_x_161:
[----:B------:R-:W-:Y:S05]  /*0960*/  BSYNC B1 ;  /* 0x0000000000017941 */ /* 0x000fea0003800000 */
.L_x_160:
[----:B------:R-:W-:Y:S02]  /*0970*/  IMAD.MOV.U32 R22, RZ, RZ, R18 ;  /* 0x000000ffff167224 */ /* 0x000fe400078e0012 */
[----:B------:R-:W-:Y:S01]  /*0980*/  HFMA2 R21, -RZ, RZ, 0, 4.76837158203125e-07 ;  /* 0x00000008ff157431 */ /* 0x000fe200000001ff */
[----:B------:R-:W-:Y:S01]  /*0990*/  BSSY B1, `(.L_x_162) ;  /* 0x0000007000017945 */ /* 0x000fe20003800000 */
[----:B------:R-:W-:Y:S01]  /*09a0*/  MOV R23, R19 ;  /* 0x0000001300177202 */ /* 0x000fe20000000f00 */
[----:B------:R-:W-:Y:S01]  /*09b0*/  FADD R22, R29, R22 ;  /* 0x000000161d167221 */ /* 0x000fe20000000000 */
[----:B------:R-:W-:-:S07]  /*09c0*/  IMAD.MOV.U32 R18, RZ, RZ, 0x101f ;  /* 0x0000101fff127424 */ /* 0x000fce00078e00ff */
[----:B------:R-:W-:Y:S05]  /*09d0*/  WARPSYNC.COLLECTIVE R20, `(.L_x_163) ;  /* 0x0000000014087348 */ /* 0x000fea0003c00000 */
[----:B------:R0:W1:Y:S02]  /*09e0*/  SHFL.BFLY P2, R18, R23, R21, R18 ;  /* 0x0c00001517127389 */ /* 0x0000640000040012 */
[----:B01----:R-:W-:Y:S05]  /*09f0*/  ENDCOLLECTIVE ;  /* 0x000000000000791b */ /* 0x003fea0003800000 */
.L_x_163:
[----:B------:R-:W-:Y:S05]  /*0a00*/  BSYNC B1 ;  /* 0x0000000000017941 */ /* 0x000fea0003800000 */
.L_x_162:
[----:B------:R-:W-:Y:S01]  /*0a10*/  MOV R24, R18 ;  /* 0x0000001200187202 */ /* 0x000fe20000000f00 */
[----:B------:R-:W-:Y:S01]  /*0a20*/  HFMA2 R18, -RZ, RZ, 0, 0.000503063201904296875 ;  /* 0x0000101fff127431 */ /* 0x000fe200000001ff */
[----:B------:R-:W-:Y:S01]  /*0a30*/  BSSY B1, `(.L_x_164) ;  /* 0x0000007000017945 */ /* 0x000fe20003800000 */
[----:B------:R-:W-:Y:S02]  /*0a40*/  IMAD.MOV.U32 R21, RZ, RZ, 0x4 ;  /* 0x00000004ff157424 */ /* 0x000fe400078e00ff */
[----:B------:R-:W-:-:S05]  /*0a50*/  FADD R24, R19, R24 ;  /* 0x0000001813187221 */ /* 0x000fca0000000000 */
[----:B------:R-:W-:-:S07]  /*0a60*/  MOV R23, R24 ;  /* 0x0000001800177202 */ /* 0x000fce0000000f00 */
[----:B------:R-:W-:Y:S05]  /*0a70*/  WARPSYNC.COLLECTIVE R20, `(.L_x_165) ;  /* 0x0000000014087348 */ /* 0x000fea0003c00000 */
[----:B------:R0:W1:Y:S02]  /*0a80*/  SHFL.BFLY P2, R18, R23, R21, R18 ;  /* 0x0c00001517127389 */ /* 0x0000640000040012 */
[----:B01----:R-:W-:Y:S05]  /*0a90*/  ENDCOLLECTIVE ;  /* 0x000000000000791b */ /* 0x003fea0003800000 */
.L_x_165:
[----:B------:R-:W-:Y:S05]  /*0aa0*/  BSYNC B1 ;  /* 0x0000000000017941 */ /* 0x000fea0003800000 */
.L_x_164:
[----:B------:R-:W-:Y:S01]  /*0ab0*/  MOV R21, R18 ;  /* 0x0000001200157202 */ /* 0x000fe20000000f00 */
[----:B------:R-:W-:Y:S01]  /*0ac0*/  BSSY B1, `(.L_x_166) ;  /* 0x0000008000017945 */ /* 0x000fe20003800000 */
[----:B------:R-:W-:-:S03]  /*0ad0*/  MOV R18, 0x101f ;  /* 0x0000101f00127802 */ /* 0x000fc60000000f00 */
[----:B------:R-:W-:Y:S01]  /*0ae0*/  FADD R26, R24, R21 ;  /* 0x00000015181a7221 */ /* 0x000fe20000000000 */
[----:B------:R-:W-:-:S03]  /*0af0*/  HFMA2 R21, -RZ, RZ, 0, 1.1920928955078125e-07 ;  /* 0x00000002ff157431 */ /* 0x000fc600000001ff */
[----:B------:R-:W-:-:S07]  /*0b00*/  IMAD.MOV.U32 R23, RZ, RZ, R26 ;  /* 0x000000ffff177224 */ /* 0x000fce00078e001a */
[----:B------:R-:W-:Y:S05]  /*0b10*/  WARPSYNC.COLLECTIVE R20, `(.L_x_167) ;  /* 0x0000000014087348 */ /* 0x000fea0003c00000 */
[----:B------:R0:W1:Y:S02]  /*0b20*/  SHFL.BFLY P2, R18, R23, R21, R18 ;  /* 0x0c00001517127389 */ /* 0x0000640000040012 */
[----:B01----:R-:W-:Y:S05]  /*0b30*/  ENDCOLLECTIVE ;  /* 0x000000000000791b */ /* 0x003fea0003800000 */
.L_x_167:
[----:B------:R-:W-:Y:S05]  /*0b40*/  BSYNC B1 ;  /* 0x0000000000017941 */ /* 0x000fea0003800000 */
.L_x_166:
[----:B------:R-:W-:Y:S01]  /*0b50*/  IMAD.MOV.U32 R21, RZ, RZ, R18 ;  /* 0x000000ffff157224 */ /* 0x000fe200078e0012 */
[----:B------:R-:W-:Y:S01]  /*0b60*/  BSSY B1, `(.L_x_168) ;  /* 0x0000008000017945 */ /* 0x000fe20003800000 */
[----:B------:R-:W-:Y:S02]  /*0b70*/  IMAD.MOV.U32 R18, RZ, RZ, 0x101f ;  /* 0x0000101fff127424 */ /* 0x000fe400078e00ff */
[----:B------:R-:W-:Y:S01]  /*0b80*/  FADD R19, R26, R21 ;  /* 0x000000151a137221 */ /* 0x000fe20000000000 */
[----:B------:R-:W-:-:S04]  /*0b90*/  HFMA2 R21, -RZ, RZ, 0, 5.9604644775390625e-08 ;  /* 0x00000001ff157431 */ /* 0x000fc800000001ff */
[----:B------:R-:W-:-:S07]  /*0ba0*/  MOV R23, R19 ;  /* 0x0000001300177202 */ /* 0x000fce0000000f00 */
[----:B------:R-:W-:Y:S05]  /*0bb0*/  WARPSYNC.COLLECTIVE R20, `(.L_x_169) ;  /* 0x0000000014087348 */ /* 0x000fea0003c00000 */
[----:B------:R0:W1:Y:S02]  /*0bc0*/  SHFL.BFLY P2, R18, R23, R21, R18 ;  /* 0x0c00001517127389 */ /* 0x0000640000040012 */
[----:B01----:R-:W-:Y:S05]  /*0bd0*/  ENDCOLLECTIVE ;  /* 0x000000000000791b */ /* 0x003fea0003800000 */
.L_x_169:
[----:B------:R-:W-:Y:S05]  /*0be0*/  BSYNC B1 ;  /* 0x0000000000017941 */ /* 0x000fea0003800000 */
.L_x_168:
[----:B------:R-:W-:Y:S02]  /*0bf0*/  MOV R28, R18 ;  /* 0x00000012001c7202 */ /* 0x000fe40000000f00 */
[----:B------:R-:W-:Y:S01]  /*0c00*/  MOV R18, R22 ;  /* 0x0000001600127202 */ /* 0x000fe20000000f00 */
[----:B------:R-:W-:Y:S06]  /*0c10*/  BRA `(.L_x_170) ;  /* 0xfffffff800a47947 */ /* 0x000fec000383ffff */
.L_x_171:
        /* <DEDUP_REMOVED lines=14> */
.L_x_285:


//--------------------- .text._cupy_channelizer_16x16_float32_complex64 --------------------------
	.section	.text._cupy_channelizer_16x16_float32_complex64,"ax",@progbits
	.align	128
        .global         _cupy_channelizer_16x16_float32_complex64
        .type           _cupy_channelizer_16x16_float32_complex64,@function
        .size           _cupy_channelizer_16x16_float32_complex64,(.L_x_286 - _cupy_channelizer_16x16_float32_complex64)
        .other          _cupy_channelizer_16x16_float32_complex64,@"STO_CUDA_ENTRY STV_DEFAULT"
_cupy_channelizer_16x16_float32_complex64:
.text._cupy_channelizer_16x16_float32_complex64:
        /* <DEDUP_REMOVED lines=21> */
[----:B------:R-:W-:-:S03]  /*0150*/  LEA R10, R0, UR4, 0x6 ;  /* 0x00000004000a7c11 */ /* 0x000fc6000f8e30ff */
[----:B------:R-:W-:Y:S01]  /*0160*/  IMAD R12, R0, 0x4, R13 ;  /* 0x00000004000c7824 */ /* 0x000fe200078e020d */
[----:B------:R-:W-:-:S04]  /*0170*/  LEA R10, R18, R10, 0x2 ;  /* 0x0000000a120a7211 */ /* 0x000fc800078e10ff */
        /* <DEDUP_REMOVED lines=14> */
[----:B------:R-:W-:Y:S01]  /*0260*/  IMAD.IADD R8, R8, 0x1, R7 ;  /* 0x0000000108087824 */ /* 0x000fe200078e0207 */
[----:B------:R-:W-:Y:S01]  /*0270*/  MOV R19, UR8 ;  /* 0x0000000800137c02 */ /* 0x000fe20008000f00 */
[----:B------:R-:W-:Y:S01]  /*0280*/  IMAD R9, R0, R6, R17 ;  /* 0x0000000600097224 */ /* 0x000fe200078e0211 */
[----:B------:R-:W-:Y:S01]  /*0290*/  ISETP.EQ.AND P1, PT, R18, RZ, !P1 ;  /* 0x000000ff1200720c */ /* 0x000fe20004f22270 */
[----:B------:R-:W-:Y:S01]  /*02a0*/  IMAD R20, R8, 0x4, R13 ;  /* 0x0000000408147824 */ /* 0x000fe200078e020d */
[----:B------:R-:W-:Y:S01]  /*02b0*/  IADD3 R18, PT, PT, R0, 0x1, -R7 ;  /* 0x0000000100127810 */ /* 0x000fe20007ffe807 */
[----:B------:R-:W1:Y:S01]  /*02c0*/  LDCU UR9, c[0x0][0x380] ;  /* 0x00007000ff0977ac */ /* 0x000e620008000800 */
[----:B0-----:R-:W0:Y:S01]  /*02d0*/  LDC.64 R2, c[0x0][0x390] ;  /* 0x0000e400ff027b82 */ /* 0x001e220000000a00 */
[----:B------:R-:W0:Y:S01]  /*02e0*/  LDCU UR10, c[0x0][0x388] ;  /* 0x00007100ff0a77ac */ /* 0x000e220008000800 */
[----:B------:R-:W0:Y:S01]  /*02f0*/  LDCU UR5, c[0x0][0x384] ;  /* 0x00007080ff0577ac */ /* 0x000e220008000800 */
[----:B-123--:R-:W-:-:S07]  /*0300*/  IMAD.WIDE.U32 R4, R9, 0x4, R4 ;  /* 0x0000000409047825 */ /* 0x00efce00078e0004 */
.L_x_178:
[----:B0-----:R-:W-:-:S13]  /*0310*/  ISETP.GE.U32.AND P2, PT, R19, UR5, PT ;  /* 0x0000000513007c0c */ /* 0x001fda000bf46070 */
[----:B-12---:R-:W-:Y:S05]  /*0320*/  @!P2 BRA `(.L_x_172) ;  /* 0x00000000001ca947 */ /* 0x006fea0003800000 */
[----:B------:R-:W-:Y:S05]  /*0330*/  @!P0 BRA `(.L_x_173) ;  /* 0x00000000003c8947 */ /* 0x000fea0003800000 */
[----:B------:R-:W-:-:S05]  /*0340*/  IADD3 R6, PT, PT, R18, R19, RZ ;  /* 0x0000001312067210 */ /* 0x000fca0007ffe0ff */
[----:B------:R-:W-:-:S04]  /*0350*/  IMAD R7, R6, UR9, R17 ;  /* 0x0000000906077c24 */ /* 0x000fc8000f8e0211 */
[----:B------:R-:W-:-:S06]  /*0360*/  IMAD.WIDE.U32 R6, R7, 0x4, R2 ;  /* 0x0000000407067825 */ /* 0x000fcc00078e0002 */
[----:B------:R-:W2:Y:S04]  /*0370*/  LDG.E.CONSTANT R7, desc[UR6][R6.64] ;  /* 0x0000000606077981 */ /* 0x000ea8000c1e9900 */
[----:B--2---:R0:W-:Y:S01]  /*0380*/  STS [R20], R7 ;  /* 0x0000000714007388 */ /* 0x0041e20000000800 */
[----:B------:R-:W-:Y:S05]  /*0390*/  BRA `(.L_x_173) ;  /* 0x0000000000247947 */ /* 0x000fea0003800000 */
.L_x_172:
[----:B------:R-:W-:-:S04]  /*03a0*/  ISETP.GE.U32.AND P2, PT, R19, R0, PT ;  /* 0x000000001300720c */ /* 0x000fc80003f46070 */
[----:B------:R-:W-:-:S13]  /*03b0*/  ISETP.GE.U32.OR P2, PT, R11, UR9, !P2 ;  /* 0x000000090b007c0c */ /* 0x000fda000d746470 */
[----:B------:R-:W-:Y:S05]  /*03c0*/  @P2 BRA `(.L_x_174) ;  /* 0x0000000000142947 */ /* 0x000fea0003800000 */
[----:B------:R-:W2:Y:S01]  /*03d0*/  LDG.E.CONSTANT R6, desc[UR6][R4.64] ;  /* 0x0000000604067981 */ /* 0x000ea2000c1e9900 */
[----:B------:R-:W-:-:S05]  /*03e0*/  IMAD.IADD R8, R19, 0x1, -R0 ;  /* 0x0000000113087824 */ /* 0x000fca00078e0a00 */
[----:B------:R-:W-:-:S05]  /*03f0*/  LEA R7, R8, R13, 0x2 ;  /* 0x0000000d08077211 */ /* 0x000fca00078e10ff */
[----:B--2---:R1:W-:Y:S01]  /*0400*/  STS [R7], R6 ;  /* 0x0000000607007388 */ /* 0x0043e20000000800 */
[----:B------:R-:W-:Y:S05]  /*0410*/  BRA `(.L_x_173) ;  /* 0x0000000000047947 */ /* 0x000fea0003800000 */
.L_x_174:
[----:B------:R2:W-:Y:S02]  /*0420*/  STS [R12], RZ ;  /* 0x000000ff0c007388 */ /* 0x0005e40000000800 */
.L_x_173:
[----:B----4-:R-:W-:Y:S01]  /*0430*/  ISETP.GE.U32.AND P2, PT, R15, R16, PT ;  /* 0x000000100f00720c */ /* 0x010fe20003f46070 */
[----:B------:R-:W-:Y:S05]  /*0440*/  WARPSYNC.ALL ;  /* 0x0000000000007948 */ /* 0x000fea0003800000 */
[----:B------:R-:W-:Y:S01]  /*0450*/  BAR.SYNC.DEFER_BLOCKING 0x0 ;  /* 0x0000000000007b1d */ /* 0x000fe20000010000 */
[----:B-1----:R-:W-:-:S05]  /*0460*/  IMAD.MOV.U32 R6, RZ, RZ, RZ ;  /* 0x000000ffff067224 */ /* 0x002fca00078e00ff */
[----:B------:R-:W-:Y:S04]  /*0470*/  BSSY B0, `(.L_x_175) ;  /* 0x0000015000007945 */ /* 0x000fe80003800000 */
[----:B------:R-:W-:Y:S05]  /*0480*/  @P2 BRA `(.L_x_176) ;  /* 0x00000000004c2947 */ /* 0x000fea0003800000 */
[----:B------:R-:W1:Y:S01]  /*0490*/  S2R R6, SR_LANEID ;  /* 0x0000000000067919 */ /* 0x000e620000000000 */
[----:B------:R-:W-:Y:S01]  /*04a0*/  MOV R9, 0xffff ;  /* 0x0000ffff00097802 */ /* 0x000fe20000000f00 */
[----:B------:R-:W-:Y:S01]  /*04b0*/  VOTEU.ANY UR11, UPT, PT ;  /* 0x00000000000b7886 */ /* 0x000fe200038e0100 */
[----:B0-----:R-:W0:Y:S01]  /*04c0*/  LDS R7, [R10] ;  /* 0x000000000a077984 */ /* 0x001e220000000800 */
[----:B-1----:R-:W-:-:S04]  /*04d0*/  LOP3.LUT R6, R6, 0xfffffff0, RZ, 0xc0, !PT ;  /* 0xfffffff006067812 */ /* 0x002fc800078ec0ff */
[----:B------:R-:W-:-:S04]  /*04e0*/  SHF.L.U32 R6, R9, R6, RZ ;  /* 0x0000000609067219 */ /* 0x000fc800000006ff */
[----:B------:R-:W1:Y:S08]  /*04f0*/  MATCH.ANY R9, R6 ;  /* 0x00000000060973a1 */ /* 0x000e7000000e8000 */
[----:B------:R-:W3:Y:S01]  /*0500*/  REDUX.OR UR8, R6 ;  /* 0x00000000060873c4 */ /* 0x000ee20000004000 */
[----:B0-----:R-:W-:Y:S01]  /*0510*/  FMUL R7, R14, R7 ;  /* 0x000000070e077220 */ /* 0x001fe20000400000 */
[----:B-1----:R-:W-:-:S13]  /*0520*/  LOP3.LUT P2, RZ, R6, UR11, R9, 0x40, !PT ;  /* 0x0000000b06ff7c12 */ /* 0x002fda000f844009 */
[----:B---3--:R-:W-:Y:S05]  /*0530*/  @!P2 BRA.DIV UR8, `(.L_x_177) ;  /* 0x000000020848a947 */ /* 0x008fea000b800000 */
[----:B------:R-:W0:Y:S02]  /*0540*/  SHFL.BFLY PT, R8, R7, 0x8, 0x101f ;  /* 0x0d101f0007087f89 */ /* 0x000e2400000e0000 */
[----:B0-----:R-:W-:-:S05]  /*0550*/  FADD R9, R7, R8 ;  /* 0x0000000807097221 */ /* 0x001fca0000000000 */
[----:B------:R-:W0:Y:S02]  /*0560*/  SHFL.BFLY PT, R8, R9, 0x4, 0x101f ;  /* 0x0c901f0009087f89 */ /* 0x000e2400000e0000 */
[----:B0-----:R-:W-:-:S05]  /*0570*/  FADD R21, R9, R8 ;  /* 0x0000000809157221 */ /* 0x001fca0000000000 */
[----:B------:R-:W0:Y:S02]  /*0580*/  SHFL.BFLY PT, R8, R21, 0x2, 0x101f ;  /* 0x0c501f0015087f89 */ /* 0x000e2400000e0000 */
[----:B0-----:R-:W-:-:S05]  /*0590*/  FADD R23, R21, R8 ;  /* 0x0000000815177221 */ /* 0x001fca0000000000 */
[----:B------:R0:W1:Y:S02]  /*05a0*/  SHFL.BFLY PT, R8, R23, 0x1, 0x101f ;  /* 0x0c301f0017087f89 */ /* 0x00006400000e0000 */
.L_x_187:
[----:B-1----:R-:W-:-:S07]  /*05b0*/  FADD R6, R23, R8 ;  /* 0x0000000817067221 */ /* 0x002fce0000000000 */
.L_x_176:
[----:B------:R-:W-:Y:S05]  /*05c0*/  BSYNC B0 ;  /* 0x0000000000007941 */ /* 0x000fea0003800000 */
.L_x_175:
[----:B------:R-:W1:Y:S01]  /*05d0*/  @P1 LDC.64 R8, c[0x0][0x3a0] ;  /* 0x0000e800ff081b82 */ /* 0x000e620000000a00 */
[C---:B------:R-:W-:Y:S01]  /*05e0*/  @P1 IMAD R21, R19.reuse, R16, R15 ;  /* 0x0000001013151224 */ /* 0x040fe200078e020f */
[----:B------:R-:W-:Y:S01]  /*05f0*/  IADD3 R19, PT, PT, R19, UR4, RZ ;  /* 0x0000000413137c10 */ /* 0x000fe2000fffe0ff */
[----:B0-----:R-:W-:-:S03]  /*0600*/  IMAD.MOV.U32 R7, RZ, RZ, RZ ;  /* 0x000000ffff077224 */ /* 0x001fc600078e00ff */
[----:B------:R-:W-:Y:S01]  /*0610*/  ISETP.GE.U32.AND P2, PT, R19, UR10, PT ;  /* 0x0000000a13007c0c */ /* 0x000fe2000bf46070 */
[----:B-1----:R-:W-:-:S05]  /*0620*/  @P1 IMAD.WIDE.U32 R8, R21, 0x8, R8 ;  /* 0x0000000815081825 */ /* 0x002fca00078e0008 */
[----:B------:R1:W-:Y:S07]  /*0630*/  @P1 STG.E.64 desc[UR6][R8.64], R6 ;  /* 0x0000000608001986 */ /* 0x0003ee000c101b06 */
[----:B------:R-:W-:Y:S05]  /*0640*/  @!P2 BRA `(.L_x_178) ;  /* 0xfffffffc0030a947 */ /* 0x000fea000383ffff */
[----:B------:R-:W-:Y:S05]  /*0650*/  EXIT ;  /* 0x000000000000794d */ /* 0x000fea0003800000 */
.L_x_177:
[----:B------:R-:W-:Y:S01]  /*0660*/  HFMA2 R25, -RZ, RZ, 0, 0.000503063201904296875 ;  /* 0x0000101fff197431 */ /* 0x000fe200000001ff */
[----:B------:R-:W-:Y:S01]  /*0670*/  BSSY B1, `(.L_x_179) ;  /* 0x0000005000017945 */ /* 0x000fe20003800000 */
[----:B------:R-:W-:-:S07]  /*0680*/  IMAD.MOV.U32 R8, RZ, RZ, 0x8 ;  /* 0x00000008ff087424 */ /* 0x000fce00078e00ff */
[----:B--2---:R-:W-:Y:S05]  /*0690*/  WARPSYNC.COLLECTIVE R6, `(.L_x_180) ;  /* 0x0000000006087348 */ /* 0x004fea0003c00000 */
[----:B------:R0:W1:Y:S02]  /*06a0*/  SHFL.BFLY P2, R8, R7, R8, R25 ;  /* 0x0c00000807087389 */ /* 0x0000640000040019 */
[----:B012---:R-:W-:Y:S05]  /*06b0*/  ENDCOLLECTIVE ;  /* 0x000000000000791b */ /* 0x007fea0003800000 */
.L_x_180:
[----:B------:R-:W-:Y:S05]  /*06c0*/  BSYNC B1 ;  /* 0x0000000000017941 */ /* 0x000fea0003800000 */
.L_x_179:
[----:B------:R-:W-:Y:S01]  /*06d0*/  FADD R9, R7, R8 ;  /* 0x0000000807097221 */ /* 0x000fe20000000000 */
[----:B------:R-:W-:Y:S01]  /*06e0*/  BSSY B1, `(.L_x_181) ;  /* 0x0000007000017945 */ /* 0x000fe20003800000 */
[----:B------:R-:W-:Y:S01]  /*06f0*/  MOV R8, 0x4 ;  /* 0x0000000400087802 */ /* 0x000fe20000000f00 */
[----:B------:R-:W-:Y:S02]  /*0700*/  IMAD.MOV.U32 R25, RZ, RZ, 0x101f ;  /* 0x0000101fff197424 */ /* 0x000fe400078e00ff */
[----:B------:R-:W-:-:S07]  /*0710*/  IMAD.MOV.U32 R7, RZ, RZ, R9 ;  /* 0x000000ffff077224 */ /* 0x000fce00078e0009 */
[----:B------:R-:W-:Y:S05]  /*0720*/  WARPSYNC.COLLECTIVE R6, `(.L_x_182) ;  /* 0x0000000006087348 */ /* 0x000fea0003c00000 */
[----:B------:R0:W1:Y:S02]  /*0730*/  SHFL.BFLY P2, R8, R7, R8, R25 ;  /* 0x0c00000807087389 */ /* 0x0000640000040019 */
[----:B01----:R-:W-:Y:S05]  /*0740*/  ENDCOLLECTIVE ;  /* 0x000000000000791b */ /* 0x003fea0003800000 */
.L_x_182:
[----:B------:R-:W-:Y:S05]  /*0750*/  BSYNC B1 ;  /* 0x0000000000017941 */ /* 0x000fea0003800000 */
.L_x_181:
[----:B------:R-:W-:Y:S01]  /*0760*/  FADD R21, R9, R8 ;  /* 0x0000000809157221 */ /* 0x000fe20000000000 */
[----:B------:R-:W-:Y:S01]  /*0770*/  HFMA2 R25, -RZ, RZ, 0, 0.000503063201904296875 ;  /* 0x0000101fff197431 */ /* 0x000fe200000001ff */
[----:B------:R-:W-:Y:S01]  /*0780*/  BSSY B1, `(.L_x_183) ;  /* 0x0000006000017945 */ /* 0x000fe20003800000 */
[----:B------:R-:W-:Y:S02]  /*0790*/  IMAD.MOV.U32 R8, RZ, RZ, 0x2 ;  /* 0x00000002ff087424 */ /* 0x000fe400078e00ff */
[----:B------:R-:W-:-:S07]  /*07a0*/  MOV R7, R21 ;  /* 0x0000001500077202 */ /* 0x000fce0000000f00 */
[----:B------:R-:W-:Y:S05]  /*07b0*/  WARPSYNC.COLLECTIVE R6, `(.L_x_184) ;  /* 0x0000000006087348 */ /* 0x000fea0003c00000 */
[----:B------:R0:W1:Y:S02]  /*07c0*/  SHFL.BFLY P2, R8, R7, R8, R25 ;  /* 0x0c00000807087389 */ /* 0x0000640000040019 */
[----:B01----:R-:W-:Y:S05]  /*07d0*/  ENDCOLLECTIVE ;  /* 0x000000000000791b */ /* 0x003fea0003800000 */
.L_x_184:
[----:B------:R-:W-:Y:S05]  /*07e0*/  BSYNC B1 ;  /* 0x0000000000017941 */ /* 0x000fea0003800000 */
.L_x_183:
        /* <DEDUP_REMOVED lines=8> */
.L_x_186:
[----:B------:R-:W-:Y:S05]  /*0870*/  BSYNC B1 ;  /* 0x0000000000017941 */ /* 0x000fea0003800000 */
.L_x_185:
[----:B------:R-:W-:Y:S05]  /*0880*/  BRA `(.L_x_187) ;  /* 0xfffffffc00487947 */ /* 0x000fea000383ffff */
.L_x_188:
        /* <DEDUP_REMOVED lines=15> */
.L_x_286:


//--------------------- .text._cupy_channelizer_8x8_complex128_complex128 --------------------------
	.section	.text._cupy_channelizer_8x8_complex128_complex128,"ax",@progbits
	.align	128
        .global         _cupy_channelizer_8x8_complex128_complex128
        .type           _cupy_channelizer_8x8_complex128_complex128,@function
        .size           _cupy_channelizer_8x8_complex128_complex128,(.L_x_287 - _cupy_channelizer_8x8_complex128_complex128)
        .other          _cupy_channelizer_8x8_complex128_complex128,@"STO_CUDA_ENTRY STV_DEFAULT"
_cupy_channelizer_8x8_complex128_complex128:
.text._cupy_channelizer_8x8_complex128_complex128:
        /* <DEDUP_REMOVED lines=47> */
.L_x_195:
        /* <DEDUP_REMOVED lines=11> */
.L_x_189:
        /* <DEDUP_REMOVED lines=9> */
.L_x_191:
[----:B------:R3:W-:Y:S02]  /*0430*/  STS.128 [R16], RZ ;  /* 0x000000ff10007388 */ /* 0x0007e40000000c00 */
.L_x_190:
        /* <DEDUP_REMOVED lines=30> */
[----:B------:R-:W2:Y:S04]  /*0620*/  SHFL.BFLY PT, R26, R12, 0x2, 0x181f ;  /* 0x0c581f000c1a7f89 */ /* 0x000ea800000e0000 */
[----:B------:R-:W4:Y:S01]  /*0630*/  SHFL.BFLY PT, R15, R13, 0x2, 0x181f ;  /* 0x0c581f000d0f7f89 */ /* 0x000f2200000e0000 */
[----:B0-----:R-:W-:-:S06]  /*0640*/  MOV R22, R24 ;  /* 0x0000001800167202 */ /* 0x001fcc0000000f00 */
[----:B-1----:R-:W-:Y:S01]  /*0650*/  DADD R22, R28, R22 ;  /* 0x000000001c167229 */ /* 0x002fe20000000016 */
[----:B--2---:R-:W-:-:S06]  /*0660*/  IMAD.MOV.U32 R14, RZ, RZ, R26 ;  /* 0x000000ffff0e7224 */ /* 0x004fcc00078e001a */
[----:B------:R-:W0:Y:S01]  /*0670*/  SHFL.BFLY PT, R29, R23, 0x1, 0x181f ;  /* 0x0c381f00171d7f89 */ /* 0x000e2200000e0000 */
[----:B----4-:R-:W-:-:S03]  /*0680*/  DADD R14, R12, R14 ;  /* 0x000000000c0e7229 */ /* 0x010fc6000000000e */
[----:B------:R-:W1:Y:S04]  /*0690*/  SHFL.BFLY PT, R24, R22, 0x1, 0x181f ;  /* 0x0c381f0016187f89 */ /* 0x000e6800000e0000 */
[----:B------:R2:W4:Y:S04]  /*06a0*/  SHFL.BFLY PT, R28, R15, 0x1, 0x181f ;  /* 0x0c381f000f1c7f89 */ /* 0x00052800000e0000 */
[----:B------:R2:W2:Y:S01]  /*06b0*/  SHFL.BFLY PT, R26, R14, 0x1, 0x181f ;  /* 0x0c381f000e1a7f89 */ /* 0x0004a200000e0000 */
[----:B0-----:R-:W-:-:S06]  /*06c0*/  IMAD.MOV.U32 R25, RZ, RZ, R29 ;  /* 0x000000ffff197224 */ /* 0x001fcc00078e001d */
[----:B-1----:R-:W-:-:S10]  /*06d0*/  DADD R22, R22, R24 ;  /* 0x0000000016167229 */ /* 0x002fd40000000018 */
[----:B------:R-:W-:Y:S01]  /*06e0*/  MOV R12, R22 ;  /* 0x00000016000c7202 */ /* 0x000fe20000000f00 */
[----:B--2-4-:R-:W-:-:S07]  /*06f0*/  IMAD.MOV.U32 R13, RZ, RZ, R23 ;  /* 0x000000ffff0d7224 */ /* 0x014fce00078e0017 */
.L_x_220:
[----:B------:R-:W-:-:S06]  /*0700*/  IMAD.MOV.U32 R27, RZ, RZ, R28 ;  /* 0x000000ffff1b7224 */ /* 0x000fcc00078e001c */
[----:B------:R-:W-:-:S11]  /*0710*/  DADD R14, R14, R26 ;  /* 0x000000000e0e7229 */ /* 0x000fd6000000001a */
.L_x_193:
[----:B------:R-:W-:Y:S05]  /*0720*/  BSYNC B0 ;  /* 0x0000000000007941 */ /* 0x000fea0003800000 */
.L_x_192:
        /* <DEDUP_REMOVED lines=9> */
.L_x_194:
[----:B------:R-:W-:Y:S01]  /*07c0*/  BSSY B1, `(.L_x_196) ;  /* 0x0000007000017945 */ /* 0x000fe20003800000 */
[----:B------:R-:W-:Y:S01]  /*07d0*/  IMAD.MOV.U32 R26, RZ, RZ, R29 ;  /* 0x000000ffff1a7224 */ /* 0x000fe200078e001d */
[----:B------:R-:W-:Y:S01]  /*07e0*/  MOV R24, 0x181f ;  /* 0x0000181f00187802 */ /* 0x000fe20000000f00 */
[----:B------:R-:W-:-:S07]  /*07f0*/  IMAD.MOV.U32 R27, RZ, RZ, 0x4 ;  /* 0x00000004ff1b7424 */ /* 0x000fce00078e00ff */
[----:B---3--:R-:W-:Y:S05]  /*0800*/  WARPSYNC.COLLECTIVE R25, `(.L_x_197) ;  /* 0x0000000019087348 */ /* 0x008fea0003c00000 */
[----:B------:R0:W1:Y:S02]  /*0810*/  SHFL.BFLY P2, R24, R26, R27, R24 ;  /* 0x0c00001b1a187389 */ /* 0x0000640000040018 */
[----:B01-3--:R-:W-:Y:S05]  /*0820*/  ENDCOLLECTIVE ;  /* 0x000000000000791b */ /* 0x00bfea0003800000 */
.L_x_197:
[----:B------:R-:W-:Y:S05]  /*0830*/  BSYNC B1 ;  /* 0x0000000000017941 */ /* 0x000fea0003800000 */
.L_x_196:
        /* <DEDUP_REMOVED lines=8> */
.L_x_199:
[----:B------:R-:W-:Y:S05]  /*08c0*/  BSYNC B1 ;  /* 0x0000000000017941 */ /* 0x000fea0003800000 */
.L_x_198:
[----:B------:R-:W-:Y:S02]  /*08d0*/  IMAD.MOV.U32 R22, RZ, RZ, R24 ;  /* 0x000000ffff167224 */ /* 0x000fe400078e0018 */
[----:B------:R-:W-:Y:S01]  /*08e0*/  HFMA2 R24, -RZ, RZ, 0, 0.0020122528076171875 ;  /* 0x0000181fff187431 */ /* 0x000fe200000001ff */
[----:B------:R-:W-:Y:S01]  /*08f0*/  BSSY B1, `(.L_x_200) ;  /* 0x0000007000017945 */ /* 0x000fe20003800000 */
[----:B------:R-:W-:Y:S02]  /*0900*/  IMAD.MOV.U32 R27, RZ, RZ, 0x2 ;  /* 0x00000002ff1b7424 */ /* 0x000fe400078e00ff */
[----:B------:R-:W-:-:S10]  /*0910*/  DADD R28, R28, R22 ;  /* 0x000000001c1c7229 */ /* 0x000fd40000000016 */
[----:B------:R-:W-:-:S07]  /*0920*/  MOV R26, R29 ;  /* 0x0000001d001a7202 */ /* 0x000fce0000000f00 */
[----:B------:R-:W-:Y:S05]  /*0930*/  WARPSYNC.COLLECTIVE R25, `(.L_x_201) ;  /* 0x0000000019087348 */ /* 0x000fea0003c00000 */
[----:B------:R0:W1:Y:S02]  /*0940*/  SHFL.BFLY P2, R24, R26, R27, R24 ;  /* 0x0c00001b1a187389 */ /* 0x0000640000040018 */
[----:B01----:R-:W-:Y:S05]  /*0950*/  ENDCOLLECTIVE ;  /* 0x000000000000791b */ /* 0x003fea0003800000 */
.L_x_201:
[----:B------:R-:W-:Y:S05]  /*0960*/  BSYNC B1 ;  /* 0x0000000000017941 */ /* 0x000fea0003800000 */
.L_x_200:
[----:B------:R-:W-:Y:S02]  /*0970*/  IMAD.MOV.U32 R23, RZ, RZ, R24 ;  /* 0x000000ffff177224 */ /* 0x000fe400078e0018 */
[----:B------:R-:W-:Y:S01]  /*0980*/  HFMA2 R24, -RZ, RZ, 0, 0.0020122528076171875 ;  /* 0x0000181fff187431 */ /* 0x000fe200000001ff */
[----:B------:R-:W-:Y:S01]  /*0990*/  BSSY B1, `(.L_x_202) ;  /* 0x0000006000017945 */ /* 0x000fe20003800000 */
[----:B------:R-:W-:Y:S01]  /*09a0*/  MOV R26, R28 ;  /* 0x0000001c001a7202 */ /* 0x000fe20000000f00 */
[----:B------:R-:W-:-:S07]  /*09b0*/  IMAD.MOV.U32 R27, RZ, RZ, 0x2 ;  /* 0x00000002ff1b7424 */ /* 0x000fce00078e00ff */
[----:B------:R-:W-:Y:S05]  /*09c0*/  WARPSYNC.COLLECTIVE R25, `(.L_x_203) ;  /* 0x0000000019087348 */ /* 0x000fea0003c00000 */
[----:B------:R0:W1:Y:S02]  /*09d0*/  SHFL.BFLY P2, R24, R26, R27, R24 ;  /* 0x0c00001b1a187389 */ /* 0x0000640000040018 */
[----:B01----:R-:W-:Y:S05]  /*09e0*/  ENDCOLLECTIVE ;  /* 0x000000000000791b */ /* 0x003fea0003800000 */
.L_x_203:
[----:B------:R-:W-:Y:S05]  /*09f0*/  BSYNC B1 ;  /* 0x0000000000017941 */ /* 0x000fea0003800000 */
.L_x_202:
        /* <DEDUP_REMOVED lines=9> */
.L_x_205:
[----:B------:R-:W-:Y:S05]  /*0a90*/  BSYNC B1 ;  /* 0x0000000000017941 */ /* 0x000fea0003800000 */
.L_x_204:
        /* <DEDUP_REMOVED lines=8> */
.L_x_207:
[----:B------:R-:W-:Y:S05]  /*0b20*/  BSYNC B1 ;  /* 0x0000000000017941 */ /* 0x000fea0003800000 */
.L_x_206:
[----:B------:R-:W-:Y:S02]  /*0b30*/  IMAD.MOV.U32 R28, RZ, RZ, R24 ;  /* 0x000000ffff1c7224 */ /* 0x000fe400078e0018 */
[----:B------:R-:W-:Y:S01]  /*0b40*/  HFMA2 R24, -RZ, RZ, 0, 0.0020122528076171875 ;  /* 0x0000181fff187431 */ /* 0x000fe200000001ff */
[----:B------:R-:W-:Y:S01]  /*0b50*/  BSSY B1, `(.L_x_208) ;  /* 0x0000007000017945 */ /* 0x000fe20003800000 */
[----:B------:R-:W-:Y:S01]  /*0b60*/  MOV R26, R15 ;  /* 0x0000000f001a7202 */ /* 0x000fe20000000f00 */
[----:B------:R-:W-:Y:S01]  /*0b70*/  IMAD.MOV.U32 R27, RZ, RZ, 0x4 ;  /* 0x00000004ff1b7424 */ /* 0x000fe200078e00ff */
[----:B------:R-:W-:-:S11]  /*0b80*/  DADD R22, R22, R28 ;  /* 0x0000000016167229 */ /* 0x000fd6000000001c */
[----:B------:R-:W-:Y:S05]  /*0b90*/  WARPSYNC.COLLECTIVE R25, `(.L_x_209) ;  /* 0x0000000019087348 */ /* 0x000fea0003c00000 */
[----:B------:R0:W1:Y:S02]  /*0ba0*/  SHFL.BFLY P2, R24, R26, R27, R24 ;  /* 0x0c00001b1a187389 */ /* 0x0000640000040018 */
[----:B01----:R-:W-:Y:S05]  /*0bb0*/  ENDCOLLECTIVE ;  /* 0x000000000000791b */ /* 0x003fea0003800000 */
.L_x_209:
[----:B------:R-:W-:Y:S05]  /*0bc0*/  BSYNC B1 ;  /* 0x0000000000017941 */ /* 0x000fea0003800000 */
.L_x_208:
        /* <DEDUP_REMOVED lines=8> */
.L_x_211:
[----:B------:R-:W-:Y:S05]  /*0c50*/  BSYNC B1 ;  /* 0x0000000000017941 */ /* 0x000fea0003800000 */
.L_x_210:
        /* <DEDUP_REMOVED lines=9> */
.L_x_213:
[----:B------:R-:W-:Y:S05]  /*0cf0*/  BSYNC B1 ;  /* 0x0000000000017941 */ /* 0x000fea0003800000 */
.L_x_212:
        /* <DEDUP_REMOVED lines=8> */
.L_x_215:
[----:B------:R-:W-:Y:S05]  /*0d80*/  BSYNC B1 ;  /* 0x0000000000017941 */ /* 0x000fea0003800000 */
.L_x_214:
[----:B------:R-:W-:Y:S01]  /*0d90*/  IMAD.MOV.U32 R26, RZ, RZ, R24 ;  /* 0x000000ffff1a7224 */ /* 0x000fe200078e0018 */
[----:B------:R-:W-:Y:S01]  /*0da0*/  BSSY B1, `(.L_x_216) ;  /* 0x0000009000017945 */ /* 0x000fe20003800000 */
[----:B------:R-:W-:Y:S01]  /*0db0*/  MOV R27, 0x1 ;  /* 0x00000001001b7802 */ /* 0x000fe20000000f00 */
[----:B------:R-:W-:Y:S02]  /*0dc0*/  IMAD.MOV.U32 R24, RZ, RZ, 0x181f ;  /* 0x0000181fff187424 */ /* 0x000fe400078e00ff */
[----:B------:R-:W-:-:S06]  /*0dd0*/  MOV R14, R26 ;  /* 0x0000001a000e7202 */ /* 0x000fcc0000000f00 */
[----:B------:R-:W-:-:S10]  /*0de0*/  DADD R14, R12, R14 ;  /* 0x000000000c0e7229 */ /* 0x000fd4000000000e */
[----:B------:R-:W-:-:S07]  /*0df0*/  IMAD.MOV.U32 R26, RZ, RZ, R15 ;  /* 0x000000ffff1a7224 */ /* 0x000fce00078e000f */
[----:B------:R-:W-:Y:S05]  /*0e00*/  WARPSYNC.COLLECTIVE R25, `(.L_x_217) ;  /* 0x0000000019087348 */ /* 0x000fea0003c00000 */
[----:B------:R0:W1:Y:S02]  /*0e10*/  SHFL.BFLY P2, R24, R26, R27, R24 ;  /* 0x0c00001b1a187389 */ /* 0x0000640000040018 */
[----:B01----:R-:W-:Y:S05]  /*0e20*/  ENDCOLLECTIVE ;  /* 0x000000000000791b */ /* 0x003fea0003800000 */
.L_x_217:
[----:B------:R-:W-:Y:S05]  /*0e30*/  BSYNC B1 ;  /* 0x0000000000017941 */ /* 0x000fea0003800000 */
.L_x_216:
        /* <DEDUP_REMOVED lines=8> */
.L_x_219:
[----:B------:R-:W-:Y:S05]  /*0ec0*/  BSYNC B1 ;  /* 0x0000000000017941 */ /* 0x000fea0003800000 */
.L_x_218:
[----:B------:R-:W-:Y:S01]  /*0ed0*/  MOV R26, R24 ;  /* 0x00000018001a7202 */ /* 0x000fe20000000f00 */
[----:B------:R-:W-:Y:S01]  /*0ee0*/  IMAD.MOV.U32 R12, RZ, RZ, R22 ;  /* 0x000000ffff0c7224 */ /* 0x000fe200078e0016 */
[----:B------:R-:W-:Y:S01]  /*0ef0*/  MOV R13, R23 ;  /* 0x00000017000d7202 */ /* 0x000fe20000000f00 */
[----:B------:R-:W-:Y:S06]  /*0f00*/  BRA `(.L_x_220) ;  /* 0xfffffff400fc7947 */ /* 0x000fec000383ffff */
.L_x_221:
        /* <DEDUP_REMOVED lines=15> */
.L_x_287:


//--------------------- .text._cupy_channelizer_8x8_float64_complex128 --------------------------
	.section	.text._cupy_channelizer_8x8_float64_complex128,"ax",@progbits
	.align	128
        .global         _cupy_channelizer_8x8_float64_complex128
        .type           _cupy_channelizer_8x8_float64_complex128,@function
        .size           _cupy_channelizer_8x8_float64_complex128,(.L_x_288 - _cupy_channelizer_8x8_float64_complex128)
        .other          _cupy_channelizer_8x8_float64_complex128,@"STO_CUDA_ENTRY STV_DEFAULT"
_cupy_channelizer_8x8_float64_complex128:
.text._cupy_channelizer_8x8_float64_complex128:
        /* <DEDUP_REMOVED lines=49> */
.L_x_228:
        /* <DEDUP_REMOVED lines=9> */
.L_x_222:
        /* <DEDUP_REMOVED lines=8> */
.L_x_224:
[----:B------:R3:W-:Y:S02]  /*0420*/  STS.64 [R2], RZ ;  /* 0x000000ff02007388 */ /* 0x0007e40000000a00 */
.L_x_223:
        /* <DEDUP_REMOVED lines=25> */
.L_x_241:
[----:B--2---:R-:W-:Y:S01]  /*05c0*/  MOV R8, R27 ;  /* 0x0000001b00087202 */ /* 0x004fe20000000f00 */
[----:B-1----:R-:W-:-:S06]  /*05d0*/  IMAD.MOV.U32 R9, RZ, RZ, R28 ;  /* 0x000000ffff097224 */ /* 0x002fcc00078e001c */
[----:B------:R-:W-:-:S11]  /*05e0*/  DADD R8, R24, R8 ;  /* 0x0000000018087229 */ /* 0x000fd60000000008 */
.L_x_226:
[----:B------:R-:W-:Y:S05]  /*05f0*/  BSYNC B0 ;  /* 0x0000000000007941 */ /* 0x000fea0003800000 */
.L_x_225:
        /* <DEDUP_REMOVED lines=9> */
.L_x_227:
[----:B------:R-:W-:Y:S01]  /*0690*/  BSSY B1, `(.L_x_229) ;  /* 0x0000007000017945 */ /* 0x000fe20003800000 */
[----:B------:R-:W-:Y:S01]  /*06a0*/  MOV R26, R11 ;  /* 0x0000000b001a7202 */ /* 0x000fe20000000f00 */
[----:B------:R-:W-:Y:S02]  /*06b0*/  IMAD.MOV.U32 R27, RZ, RZ, 0x4 ;  /* 0x00000004ff1b7424 */ /* 0x000fe400078e00ff */
[----:B------:R-:W-:-:S07]  /*06c0*/  IMAD.MOV.U32 R20, RZ, RZ, 0x181f ;  /* 0x0000181fff147424 */ /* 0x000fce00078e00ff */
[----:B---3--:R-:W-:Y:S05]  /*06d0*/  WARPSYNC.COLLECTIVE R21, `(.L_x_230) ;  /* 0x0000000015087348 */ /* 0x008fea0003c00000 */
[----:B------:R0:W1:Y:S02]  /*06e0*/  SHFL.BFLY P2, R27, R26, R27, R20 ;  /* 0x0c00001b1a1b7389 */ /* 0x0000640000040014 */
[----:B01-3--:R-:W-:Y:S05]  /*06f0*/  ENDCOLLECTIVE ;  /* 0x000000000000791b */ /* 0x00bfea0003800000 */
.L_x_230:
[----:B------:R-:W-:Y:S05]  /*0700*/  BSYNC B1 ;  /* 0x0000000000017941 */ /* 0x000fea0003800000 */
.L_x_229:
[----:B------:R-:W-:Y:S01]  /*0710*/  HFMA2 R20, -RZ, RZ, 0, 0.0020122528076171875 ;  /* 0x0000181fff147431 */ /* 0x000fe200000001ff */
[----:B------:R-:W-:Y:S01]  /*0720*/  BSSY B1, `(.L_x_231) ;  /* 0x0000007000017945 */ /* 0x000fe20003800000 */
[----:B------:R-:W-:Y:S01]  /*0730*/  MOV R9, R27 ;  /* 0x0000001b00097202 */ /* 0x000fe20000000f00 */
[----:B------:R-:W-:Y:S02]  /*0740*/  IMAD.MOV.U32 R26, RZ, RZ, R10 ;  /* 0x000000ffff1a7224 */ /* 0x000fe400078e000a */
[----:B------:R-:W-:-:S07]  /*0750*/  IMAD.MOV.U32 R27, RZ, RZ, 0x4 ;  /* 0x00000004ff1b7424 */ /* 0x000fce00078e00ff */
[----:B------:R-:W-:Y:S05]  /*0760*/  WARPSYNC.COLLECTIVE R21, `(.L_x_232) ;  /* 0x0000000015087348 */ /* 0x000fea0003c00000 */
[----:B------:R0:W1:Y:S02]  /*0770*/  SHFL.BFLY P2, R27, R26, R27, R20 ;  /* 0x0c00001b1a1b7389 */ /* 0x0000640000040014 */
[----:B01----:R-:W-:Y:S05]  /*0780*/  ENDCOLLECTIVE ;  /* 0x000000000000791b */ /* 0x003fea0003800000 */
.L_x_232:
[----:B------:R-:W-:Y:S05]  /*0790*/  BSYNC B1 ;  /* 0x0000000000017941 */ /* 0x000fea0003800000 */
.L_x_231:
        /* <DEDUP_REMOVED lines=9> */
.L_x_234:
[----:B------:R-:W-:Y:S05]  /*0830*/  BSYNC B1 ;  /* 0x0000000000017941 */ /* 0x000fea0003800000 */
.L_x_233:
[----:B------:R-:W-:Y:S01]  /*0840*/  HFMA2 R20, -RZ, RZ, 0, 0.0020122528076171875 ;  /* 0x0000181fff147431 */ /* 0x000fe200000001ff */
[----:B------:R-:W-:Y:S01]  /*0850*/  BSSY B1, `(.L_x_235) ;  /* 0x0000007000017945 */ /* 0x000fe20003800000 */
[----:B------:R-:W-:Y:S01]  /*0860*/  IMAD.MOV.U32 R11, RZ, RZ, R27 ;  /* 0x000000ffff0b7224 */ /* 0x000fe200078e001b */
[----:B------:R-:W-:Y:S01]  /*0870*/  MOV R26, R8 ;  /* 0x00000008001a7202 */ /* 0x000fe20000000f00 */
[----:B------:R-:W-:-:S07]  /*0880*/  IMAD.MOV.U32 R27, RZ, RZ, 0x2 ;  /* 0x00000002ff1b7424 */ /* 0x000fce00078e00ff */
[----:B------:R-:W-:Y:S05]  /*0890*/  WARPSYNC.COLLECTIVE R21, `(.L_x_236) ;  /* 0x0000000015087348 */ /* 0x000fea0003c00000 */
[----:B------:R0:W1:Y:S02]  /*08a0*/  SHFL.BFLY P2, R27, R26, R27, R20 ;  /* 0x0c00001b1a1b7389 */ /* 0x0000640000040014 */
[----:B01----:R-:W-:Y:S05]  /*08b0*/  ENDCOLLECTIVE ;  /* 0x000000000000791b */ /* 0x003fea0003800000 */
.L_x_236:
[----:B------:R-:W-:Y:S05]  /*08c0*/  BSYNC B1 ;  /* 0x0000000000017941 */ /* 0x000fea0003800000 */
.L_x_235:
        /* <DEDUP_REMOVED lines=9> */
.L_x_238:
[----:B------:R-:W-:Y:S05]  /*0960*/  BSYNC B1 ;  /* 0x0000000000017941 */ /* 0x000fea0003800000 */
.L_x_237:
        /* <DEDUP_REMOVED lines=8> */
.L_x_240:
[----:B------:R-:W-:Y:S05]  /*09f0*/  BSYNC B1 ;  /* 0x0000000000017941 */ /* 0x000fea0003800000 */
.L_x_239:
[----:B------:R-:W-:Y:S05]  /*0a00*/  BRA `(.L_x_241) ;  /* 0xfffffff800ec7947 */ /* 0x000fea000383ffff */
.L_x_242:
        /* <DEDUP_REMOVED lines=15> */
.L_x_288:


//--------------------- .text._cupy_channelizer_8x8_complex64_complex64 --------------------------
	.section	.text._cupy_channelizer_8x8_complex64_complex64,"ax",@progbits
	.align	128
        .global         _cupy_channelizer_8x8_complex64_complex64
        .type           _cupy_channelizer_8x8_complex64_complex64,@function
        .size           _cupy_channelizer_8x8_complex64_complex64,(.L_x_289 - _cupy_channelizer_8x8_complex64_complex64)
        .other          _cupy_channelizer_8x8_complex64_complex64,@"STO_CUDA_ENTRY STV_DEFAULT"
_cupy_channelizer_8x8_complex64_complex64:
.text._cupy_channelizer_8x8_complex64_complex64:
        /* <DEDUP_REMOVED lines=51> */
.L_x_249:
        /* <DEDUP_REMOVED lines=10> */
.L_x_243:
[----:B------:R-:W-:-:S04]  /*03d0*/  ISETP.GE.U32.AND P2, PT, R11, R0, PT ;  /* 0x000000000b00720c */ /* 0x000fc80003f46070 */
[----:B------:R-:W-:-:S13]  /*03e0*/  ISETP.GE.U32.OR P2, PT, R3, UR9, !P2 ;  /* 0x0000000903007c0c */ /* 0x000fda000d746470 */
[----:B------:R-:W-:Y:S05]  /*03f0*/  @P2 BRA `(.L_x_245) ;  /* 0x0000000000182947 */ /* 0x000fea0003800000 */
[----:B------:R-:W2:Y:S01]  /*0400*/  LDG.E.64.CONSTANT R18, desc[UR6][R16.64] ;  /* 0x0000000610127981 */ /* 0x000ea2000c1e9b00 */
[----:B------:R-:W-:-:S05]  /*0410*/  IMAD.IADD R20, R11, 0x1, -R0 ;  /* 0x000000010b147824 */ /* 0x000fca00078e0a00 */
[----:B------:R-:W-:Y:S01]  /*0420*/  LEA R20, R20, R5, 0x3 ;  /* 0x0000000514147211 */ /* 0x000fe200078e18ff */
[----:B--2---:R-:W-:-:S05]  /*0430*/  FADD R19, -R19, -RZ ;  /* 0x800000ff13137221 */ /* 0x004fca0000000100 */
[----:B------:R1:W-:Y:S01]  /*0440*/  STS.64 [R20], R18 ;  /* 0x0000001214007388 */ /* 0x0003e20000000a00 */
[----:B------:R-:W-:Y:S05]  /*0450*/  BRA `(.L_x_244) ;  /* 0x0000000000047947 */ /* 0x000fea0003800000 */
.L_x_245:
[----:B------:R2:W-:Y:S02]  /*0460*/  STS.64 [R2], RZ ;  /* 0x000000ff02007388 */ /* 0x0005e40000000a00 */
.L_x_244:
[----:B----4-:R-:W-:Y:S01]  /*0470*/  ISETP.GE.U32.AND P2, PT, R7, R6, PT ;  /* 0x000000060700720c */ /* 0x010fe20003f46070 */
[----:B------:R-:W-:Y:S05]  /*0480*/  WARPSYNC.ALL ;  /* 0x0000000000007948 */ /* 0x000fea0003800000 */
[----:B------:R-:W-:Y:S01]  /*0490*/  BAR.SYNC.DEFER_BLOCKING 0x0 ;  /* 0x0000000000007b1d */ /* 0x000fe20000010000 */
[----:B01----:R-:W-:-:S05]  /*04a0*/  CS2R R18, SRZ ;  /* 0x0000000000127805 */ /* 0x003fca000001ff00 */
[----:B------:R-:W-:Y:S04]  /*04b0*/  BSSY B0, `(.L_x_246) ;  /* 0x000001c000007945 */ /* 0x000fe80003800000 */
[----:B------:R-:W-:Y:S05]  /*04c0*/  @P2 BRA `(.L_x_247) ;  /* 0x0000000000682947 */ /* 0x000fea0003800000 */
[----:B------:R-:W0:Y:S01]  /*04d0*/  S2R R20, SR_LANEID ;  /* 0x0000000000147919 */ /* 0x000e220000000000 */
[----:B------:R-:W-:Y:S01]  /*04e0*/  HFMA2 R21, -RZ, RZ, 0, 1.5199184417724609375e-05 ;  /* 0x000000ffff157431 */ /* 0x000fe200000001ff */
        /* <DEDUP_REMOVED lines=21> */
[----:B------:R1:W3:Y:S02]  /*0640*/  SHFL.BFLY PT, R22, R29, 0x1, 0x181f ;  /* 0x0c381f001d167f89 */ /* 0x0002e400000e0000 */
[----:B01----:R-:W-:-:S07]  /*0650*/  FADD R18, R25, R18 ;  /* 0x0000001219127221 */ /* 0x003fce0000000000 */
.L_x_262:
[----:B---3--:R-:W-:-:S07]  /*0660*/  FADD R19, R29, R22 ;  /* 0x000000161d137221 */ /* 0x008fce0000000000 */
.L_x_247:
[----:B------:R-:W-:Y:S05]  /*0670*/  BSYNC B0 ;  /* 0x0000000000007941 */ /* 0x000fea0003800000 */
.L_x_246:
        /* <DEDUP_REMOVED lines=8> */
.L_x_248:
[----:B------:R-:W-:Y:S01]  /*0700*/  BSSY B1, `(.L_x_250) ;  /* 0x0000006000017945 */ /* 0x000fe20003800000 */
[----:B------:R-:W-:Y:S02]  /*0710*/  MOV R22, 0x4 ;  /* 0x0000000400167802 */ /* 0x000fe40000000f00 */
[----:B------:R-:W-:-:S07]  /*0720*/  MOV R24, 0x181f ;  /* 0x0000181f00187802 */ /* 0x000fce0000000f00 */
[----:B--2---:R-:W-:Y:S05]  /*0730*/  WARPSYNC.COLLECTIVE R20, `(.L_x_251) ;  /* 0x0000000014087348 */ /* 0x004fea0003c00000 */
[----:B------:R0:W1:Y:S02]  /*0740*/  SHFL.BFLY P2, R22, R21, R22, R24 ;  /* 0x0c00001615167389 */ /* 0x0000640000040018 */
[----:B012---:R-:W-:Y:S05]  /*0750*/  ENDCOLLECTIVE ;  /* 0x000000000000791b */ /* 0x007fea0003800000 */
.L_x_251:
[----:B------:R-:W-:Y:S05]  /*0760*/  BSYNC B1 ;  /* 0x0000000000017941 */ /* 0x000fea0003800000 */
.L_x_250:
[----:B------:R-:W-:Y:S02]  /*0770*/  IMAD.MOV.U32 R18, RZ, RZ, R22 ;  /* 0x000000ffff127224 */ /* 0x000fe400078e0016 */
[----:B------:R-:W-:Y:S01]  /*0780*/  HFMA2 R22, -RZ, RZ, 0, 1.1920928955078125e-07 ;  /* 0x00000002ff167431 */ /* 0x000fe200000001ff */
[----:B------:R-:W-:Y:S01]  /*0790*/  BSSY B1, `(.L_x_252) ;  /* 0x0000007000017945 */ /* 0x000fe20003800000 */
[----:B------:R-:W-:Y:S02]  /*07a0*/  IMAD.MOV.U32 R24, RZ, RZ, 0x181f ;  /* 0x0000181fff187424 */ /* 0x000fe400078e00ff */
[----:B------:R-:W-:-:S05]  /*07b0*/  FADD R23, R21, R18 ;  /* 0x0000001215177221 */ /* 0x000fca0000000000 */
[----:B------:R-:W-:-:S07]  /*07c0*/  MOV R21, R23 ;  /* 0x0000001700157202 */ /* 0x000fce0000000f00 */
[----:B------:R-:W-:Y:S05]  /*07d0*/  WARPSYNC.COLLECTIVE R20, `(.L_x_253) ;  /* 0x0000000014087348 */ /* 0x000fea0003c00000 */
[----:B------:R0:W1:Y:S02]  /*07e0*/  SHFL.BFLY P2, R22, R21, R22, R24 ;  /* 0x0c00001615167389 */ /* 0x0000640000040018 */
[----:B01----:R-:W-:Y:S05]  /*07f0*/  ENDCOLLECTIVE ;  /* 0x000000000000791b */ /* 0x003fea0003800000 */
.L_x_253:
[----:B------:R-:W-:Y:S05]  /*0800*/  BSYNC B1 ;  /* 0x0000000000017941 */ /* 0x000fea0003800000 */
.L_x_252:
[----:B------:R-:W-:Y:S01]  /*0810*/  MOV R18, R22 ;  /* 0x0000001600127202 */ /* 0x000fe20000000f00 */
[----:B------:R-:W-:Y:S01]  /*0820*/  HFMA2 R24, -RZ, RZ, 0, 0.0020122528076171875 ;  /* 0x0000181fff187431 */ /* 0x000fe200000001ff */
[----:B------:R-:W-:Y:S01]  /*0830*/  BSSY B1, `(.L_x_254) ;  /* 0x0000007000017945 */ /* 0x000fe20003800000 */
[----:B------:R-:W-:Y:S02]  /*0840*/  IMAD.MOV.U32 R22, RZ, RZ, 0x1 ;  /* 0x00000001ff167424 */ /* 0x000fe400078e00ff */
[----:B------:R-:W-:-:S05]  /*0850*/  FADD R25, R23, R18 ;  /* 0x0000001217197221 */ /* 0x000fca0000000000 */
[----:B------:R-:W-:-:S07]  /*0860*/  MOV R21, R25 ;  /* 0x0000001900157202 */ /* 0x000fce0000000f00 */
[----:B------:R-:W-:Y:S05]  /*0870*/  WARPSYNC.COLLECTIVE R20, `(.L_x_255) ;  /* 0x0000000014087348 */ /* 0x000fea0003c00000 */
[----:B------:R0:W1:Y:S02]  /*0880*/  SHFL.BFLY P2, R22, R21, R22, R24 ;  /* 0x0c00001615167389 */ /* 0x0000640000040018 */
[----:B01----:R-:W-:Y:S05]  /*0890*/  ENDCOLLECTIVE ;  /* 0x000000000000791b */ /* 0x003fea0003800000 */
.L_x_255:
[----:B------:R-:W-:Y:S05]  /*08a0*/  BSYNC B1 ;  /* 0x0000000000017941 */ /* 0x000fea0003800000 */
.L_x_254:
[----:B------:R-:W-:Y:S01]  /*08b0*/  MOV R18, R22 ;  /* 0x0000001600127202 */ /* 0x000fe20000000f00 */
[----:B------:R-:W-:Y:S01]  /*08c0*/  HFMA2 R22, -RZ, RZ, 0, 2.384185791015625e-07 ;  /* 0x00000004ff167431 */ /* 0x000fe200000001ff */
[----:B------:R-:W-:Y:S01]  /*08d0*/  BSSY B1, `(.L_x_256) ;  /* 0x0000007000017945 */ /* 0x000fe20003800000 */
[----:B------:R-:W-:Y:S01]  /*08e0*/  IMAD.MOV.U32 R21, RZ, RZ, R19 ;  /* 0x000000ffff157224 */ /* 0x000fe200078e0013 */
[----:B------:R-:W-:Y:S01]  /*08f0*/  MOV R24, 0x181f ;  /* 0x0000181f00187802 */ /* 0x000fe20000000f00 */
[----:B------:R-:W-:-:S07]  /*0900*/  FADD R18, R25, R18 ;  /* 0x0000001219127221 */ /* 0x000fce0000000000 */
[----:B------:R-:W-:Y:S05]  /*0910*/  WARPSYNC.COLLECTIVE R20, `(.L_x_257) ;  /* 0x0000000014087348 */ /* 0x000fea0003c00000 */
[----:B------:R0:W1:Y:S02]  /*0920*/  SHFL.BFLY P2, R22, R21, R22, R24 ;  /* 0x0c00001615167389 */ /* 0x0000640000040018 */
[----:B01----:R-:W-:Y:S05]  /*0930*/  ENDCOLLECTIVE ;  /* 0x000000000000791b */ /* 0x003fea0003800000 */
.L_x_257:
[----:B------:R-:W-:Y:S05]  /*0940*/  BSYNC B1 ;  /* 0x0000000000017941 */ /* 0x000fea0003800000 */
.L_x_256:
        /* <DEDUP_REMOVED lines=8> */
.L_x_259:
[----:B------:R-:W-:Y:S05]  /*09d0*/  BSYNC B1 ;  /* 0x0000000000017941 */ /* 0x000fea0003800000 */
.L_x_258:
        /* <DEDUP_REMOVED lines=8> */
.L_x_261:
[----:B------:R-:W-:Y:S05]  /*0a60*/  BSYNC B1 ;  /* 0x0000000000017941 */ /* 0x000fea0003800000 */
.L_x_260:
[----:B------:R-:W-:Y:S05]  /*0a70*/  BRA `(.L_x_262) ;  /* 0xfffffff800f87947 */ /* 0x000fea000383ffff */
.L_x_263:
        /* <DEDUP_REMOVED lines=16> */
.L_x_289:


//--------------------- .text._cupy_channelizer_8x8_float32_complex64 --------------------------
	.section	.text._cupy_channelizer_8x8_float32_complex64,"ax",@progbits
	.align	128
        .global         _cupy_channelizer_8x8_float32_complex64
        .type           _cupy_channelizer_8x8_float32_complex64,@function
        .size           _cupy_channelizer_8x8_float32_complex64,(.L_x_290 - _cupy_channelizer_8x8_float32_complex64)
        .other          _cupy_channelizer_8x8_float32_complex64,@"STO_CUDA_ENTRY STV_DEFAULT"
_cupy_channelizer_8x8_float32_complex64:
.text._cupy_channelizer_8x8_float32_complex64:
        /* <DEDUP_REMOVED lines=22> */
[----:B------:R-:W-:Y:S02]  /*0160*/  IMAD R10, R0, 0x4, R13 ;  /* 0x00000004000a7824 */ /* 0x000fe400078e020d */
[----:B------:R-:W-:-:S03]  /*0170*/  IMAD R12, R18, 0x4, R12 ;  /* 0x00000004120c7824 */ /* 0x000fc600078e020c */
        /* <DEDUP_REMOVED lines=25> */
.L_x_270:
        /* <DEDUP_REMOVED lines=9> */
.L_x_264:
        /* <DEDUP_REMOVED lines=8> */
.L_x_266:
[----:B------:R2:W-:Y:S02]  /*0420*/  STS [R10], RZ ;  /* 0x000000ff0a007388 */ /* 0x0005e40000000800 */
.L_x_265:
[----:B----4-:R-:W-:Y:S01]  /*0430*/  ISETP.GE.U32.AND P2, PT, R16, R15, PT ;  /* 0x0000000f1000720c */ /* 0x010fe20003f46070 */
[----:B------:R-:W-:Y:S05]  /*0440*/  WARPSYNC.ALL ;  /* 0x0000000000007948 */ /* 0x000fea0003800000 */
[----:B------:R-:W-:Y:S01]  /*0450*/  BAR.SYNC.DEFER_BLOCKING 0x0 ;  /* 0x0000000000007b1d */ /* 0x000fe20000010000 */
[----:B-1----:R-:W-:-:S05]  /*0460*/  HFMA2 R6, -RZ, RZ, 0, 0 ;  /* 0x00000000ff067431 */ /* 0x002fca00000001ff */
[----:B------:R-:W-:Y:S04]  /*0470*/  BSSY B0, `(.L_x_267) ;  /* 0x0000013000007945 */ /* 0x000fe80003800000 */
[----:B------:R-:W-:Y:S05]  /*0480*/  @P2 BRA `(.L_x_268) ;  /* 0x0000000000442947 */ /* 0x000fea0003800000 */
[----:B------:R-:W1:Y:S01]  /*0490*/  S2R R6, SR_LANEID ;  /* 0x0000000000067919 */ /* 0x000e620000000000 */
[----:B------:R-:W-:Y:S01]  /*04a0*/  IMAD.MOV.U32 R9, RZ, RZ, 0xff ;  /* 0x000000ffff097424 */ /* 0x000fe200078e00ff */
        /* <DEDUP_REMOVED lines=13> */
[----:B------:R0:W1:Y:S02]  /*0580*/  SHFL.BFLY PT, R8, R21, 0x1, 0x181f ;  /* 0x0c381f0015087f89 */ /* 0x00006400000e0000 */
.L_x_277:
[----:B-1----:R-:W-:-:S07]  /*0590*/  FADD R6, R21, R8 ;  /* 0x0000000815067221 */ /* 0x002fce0000000000 */
.L_x_268:
[----:B------:R-:W-:Y:S05]  /*05a0*/  BSYNC B0 ;  /* 0x0000000000007941 */ /* 0x000fea0003800000 */
.L_x_267:
[----:B------:R-:W1:Y:S01]  /*05b0*/  @P1 LDC.64 R8, c[0x0][0x3a0] ;  /* 0x0000e800ff081b82 */ /* 0x000e620000000a00 */
[C---:B0-----:R-:W-:Y:S01]  /*05c0*/  @P1 IMAD R21, R19.reuse, R15, R16 ;  /* 0x0000000f13151224 */ /* 0x041fe200078e0210 */
[----:B------:R-:W-:Y:S01]  /*05d0*/  MOV R7, RZ ;  /* 0x000000ff00077202 */ /* 0x000fe20000000f00 */
[----:B------:R-:W-:-:S05]  /*05e0*/  VIADD R19, R19, UR4 ;  /* 0x0000000413137c36 */ /* 0x000fca0008000000 */
[----:B------:R-:W-:Y:S01]  /*05f0*/  ISETP.GE.U32.AND P2, PT, R19, UR10, PT ;  /* 0x0000000a13007c0c */ /* 0x000fe2000bf46070 */
[----:B-1----:R-:W-:-:S05]  /*0600*/  @P1 IMAD.WIDE.U32 R8, R21, 0x8, R8 ;  /* 0x0000000815081825 */ /* 0x002fca00078e0008 */
[----:B------:R1:W-:Y:S07]  /*0610*/  @P1 STG.E.64 desc[UR6][R8.64], R6 ;  /* 0x0000000608001986 */ /* 0x0003ee000c101b06 */
[----:B------:R-:W-:Y:S05]  /*0620*/  @!P2 BRA `(.L_x_270) ;  /* 0xfffffffc0038a947 */ /* 0x000fea000383ffff */
[----:B------:R-:W-:Y:S05]  /*0630*/  EXIT ;  /* 0x000000000000794d */ /* 0x000fea0003800000 */
.L_x_269:
[----:B------:R-:W-:Y:S01]  /*0640*/  HFMA2 R8, -RZ, RZ, 0, 2.384185791015625e-07 ;  /* 0x00000004ff087431 */ /* 0x000fe200000001ff */
[----:B------:R-:W-:Y:S01]  /*0650*/  BSSY B1, `(.L_x_271) ;  /* 0x0000005000017945 */ /* 0x000fe20003800000 */
[----:B------:R-:W-:-:S07]  /*0660*/  IMAD.MOV.U32 R23, RZ, RZ, 0x181f ;  /* 0x0000181fff177424 */ /* 0x000fce00078e00ff */
[----:B--2---:R-:W-:Y:S05]  /*0670*/  WARPSYNC.COLLECTIVE R6, `(.L_x_272) ;  /* 0x0000000006087348 */ /* 0x004fea0003c00000 */
[----:B------:R0:W1:Y:S02]  /*0680*/  SHFL.BFLY P2, R8, R7, R8, R23 ;  /* 0x0c00000807087389 */ /* 0x0000640000040017 */
[----:B012---:R-:W-:Y:S05]  /*0690*/  ENDCOLLECTIVE ;  /* 0x000000000000791b */ /* 0x007fea0003800000 */
.L_x_272:
[----:B------:R-:W-:Y:S05]  /*06a0*/  BSYNC B1 ;  /* 0x0000000000017941 */ /* 0x000fea0003800000 */
.L_x_271:
[----:B------:R-:W-:Y:S01]  /*06b0*/  FADD R9, R7, R8 ;  /* 0x0000000807097221 */ /* 0x000fe20000000000 */
[----:B------:R-:W-:Y:S01]  /*06c0*/  HFMA2 R23, -RZ, RZ, 0, 0.0020122528076171875 ;  /* 0x0000181fff177431 */ /* 0x000fe200000001ff */
[----:B------:R-:W-:Y:S01]  /*06d0*/  BSSY B1, `(.L_x_273) ;  /* 0x0000006000017945 */ /* 0x000fe20003800000 */
[----:B------:R-:W-:Y:S02]  /*06e0*/  IMAD.MOV.U32 R8, RZ, RZ, 0x2 ;  /* 0x00000002ff087424 */ /* 0x000fe400078e00ff */
[----:B------:R-:W-:-:S07]  /*06f0*/  MOV R7, R9 ;  /* 0x0000000900077202 */ /* 0x000fce0000000f00 */
[----:B------:R-:W-:Y:S05]  /*0700*/  WARPSYNC.COLLECTIVE R6, `(.L_x_274) ;  /* 0x0000000006087348 */ /* 0x000fea0003c00000 */
[----:B------:R0:W1:Y:S02]  /*0710*/  SHFL.BFLY P2, R8, R7, R8, R23 ;  /* 0x0c00000807087389 */ /* 0x0000640000040017 */
[----:B01----:R-:W-:Y:S05]  /*0720*/  ENDCOLLECTIVE ;  /* 0x000000000000791b */ /* 0x003fea0003800000 */
.L_x_274:
[----:B------:R-:W-:Y:S05]  /*0730*/  BSYNC B1 ;  /* 0x0000000000017941 */ /* 0x000fea0003800000 */
.L_x_273:
        /* <DEDUP_REMOVED lines=8> */
.L_x_276:
[----:B------:R-:W-:Y:S05]  /*07c0*/  BSYNC B1 ;  /* 0x0000000000017941 */ /* 0x000fea0003800000 */
.L_x_275:
[----:B------:R-:W-:Y:S05]  /*07d0*/  BRA `(.L_x_277) ;  /* 0xfffffffc006c7947 */ /* 0x000fea000383ffff */
.L_x_278:
        /* <DEDUP_REMOVED lines=10> */
.L_x_290:


//--------------------- .nv.shared._cupy_channelizer_32x32_complex128_complex128 --------------------------
	.section	.nv.shared._cupy_channelizer_32x32_complex128_complex128,"aw",@nobits
	.sectionflags	@""
	.align	16
.nv.shared._cupy_channelizer_32x32_complex128_complex128:
	.zero		17408


//--------------------- .nv.shared.reserved.0     --------------------------
	.section	.nv.shared.reserved.0,"aw",@nobits
	.weak		__nv_reservedSMEM_offset_0_alias
	.size		__nv_reservedSMEM_offset_0_alias, 0, 64
	.other		__nv_reservedSMEM_offset_0_alias,@"STO_CUDA_RESERVED_SHARED STV_DEFAULT"
__nv_reservedSMEM_offset_0_alias:
	.zero		0
	.zero		64


//--------------------- .nv.global                --------------------------
	.section	.nv.global,"aw",@nobits
.nv.global:
	.type		_ZN34_INTERNAL_feefa1cc_4_k_cu_f8e7cbaa4cuda3std3__48in_placeE,@object
	.size		_ZN34_INTERNAL_feefa1cc_4_k_cu_f8e7cbaa4cuda3std3__48in_placeE,(_ZN34_INTERNAL_feefa1cc_4_k_cu_f8e7cbaa4cuda3std6ranges3__45__cpo8distanceE - _ZN34_INTERNAL_feefa1cc_4_k_cu_f8e7cbaa4cuda3std3__48in_placeE)
_ZN34_INTERNAL_feefa1cc_4_k_cu_f8e7cbaa4cuda3std3__48in_placeE:
	.zero		1
	.type		_ZN34_INTERNAL_feefa1cc_4_k_cu_f8e7cbaa4cuda3std6ranges3__45__cpo8distanceE,@object
	.size		_ZN34_INTERNAL_feefa1cc_4_k_cu_f8e7cbaa4cuda3std6ranges3__45__cpo8distanceE,(_ZN34_INTERNAL_feefa1cc_4_k_cu_f8e7cbaa4cuda3std3__45__cpo3endE - _ZN34_INTERNAL_feefa1cc_4_k_cu_f8e7cbaa4cuda3std6ranges3__45__cpo8distanceE)
_ZN34_INTERNAL_feefa1cc_4_k_cu_f8e7cbaa4cuda3std6ranges3__45__cpo8distanceE:
	.zero		1
	.type		_ZN34_INTERNAL_feefa1cc_4_k_cu_f8e7cbaa4cuda3std3__45__cpo3endE,@object
	.size		_ZN34_INTERNAL_feefa1cc_4_k_cu_f8e7cbaa4cuda3std3__45__cpo3endE,(_ZN34_INTERNAL_feefa1cc_4_k_cu_f8e7cbaa4cuda3std6ranges3__45__cpo4cendE - _ZN34_INTERNAL_feefa1cc_4_k_cu_f8e7cbaa4cuda3std3__45__cpo3endE)
_ZN34_INTERNAL_feefa1cc_4_k_cu_f8e7cbaa4cuda3std3__45__cpo3endE:
	.zero		1
	.type		_ZN34_INTERNAL_feefa1cc_4_k_cu_f8e7cbaa4cuda3std6ranges3__45__cpo4cendE,@object
	.size		_ZN34_INTERNAL_feefa1cc_4_k_cu_f8e7cbaa4cuda3std6ranges3__45__cpo4cendE,(_ZN34_INTERNAL_feefa1cc_4_k_cu_f8e7cbaa4cuda3std3__45__cpo4rendE - _ZN34_INTERNAL_feefa1cc_4_k_cu_f8e7cbaa4cuda3std6ranges3__45__cpo4cendE)
_ZN34_INTERNAL_feefa1cc_4_k_cu_f8e7cbaa4cuda3std6ranges3__45__cpo4cendE:
	.zero		1
	.type		_ZN34_INTERNAL_feefa1cc_4_k_cu_f8e7cbaa4cuda3std3__45__cpo4rendE,@object
	.size		_ZN34_INTERNAL_feefa1cc_4_k_cu_f8e7cbaa4cuda3std3__45__cpo4rendE,(_ZN34_INTERNAL_feefa1cc_4_k_cu_f8e7cbaa4cuda3std6ranges3__45__cpo4dataE - _ZN34_INTERNAL_feefa1cc_4_k_cu_f8e7cbaa4cuda3std3__45__cpo4rendE)
_ZN34_INTERNAL_feefa1cc_4_k_cu_f8e7cbaa4cuda3std3__45__cpo4rendE:
	.zero		1
	.type		_ZN34_INTERNAL_feefa1cc_4_k_cu_f8e7cbaa4cuda3std6ranges3__45__cpo4dataE,@object
	.size		_ZN34_INTERNAL_feefa1cc_4_k_cu_f8e7cbaa4cuda3std6ranges3__45__cpo4dataE,(_ZN34_INTERNAL_feefa1cc_4_k_cu_f8e7cbaa4cuda3std6ranges3__45__cpo7advanceE - _ZN34_INTERNAL_feefa1cc_4_k_cu_f8e7cbaa4cuda3std6ranges3__45__cpo4dataE)
_ZN34_INTERNAL_feefa1cc_4_k_cu_f8e7cbaa4cuda3std6ranges3__45__cpo4dataE:
	.zero		1
	.type		_ZN34_INTERNAL_feefa1cc_4_k_cu_f8e7cbaa4cuda3std6ranges3__45__cpo7advanceE,@object
	.size		_ZN34_INTERNAL_feefa1cc_4_k_cu_f8e7cbaa4cuda3std6ranges3__45__cpo7advanceE,(_ZN34_INTERNAL_feefa1cc_4_k_cu_f8e7cbaa4cuda3std3__45__cpo5crendE - _ZN34_INTERNAL_feefa1cc_4_k_cu_f8e7cbaa4cuda3std6ranges3__45__cpo7advanceE)
_ZN34_INTERNAL_feefa1cc_4_k_cu_f8e7cbaa4cuda3std6ranges3__45__cpo7advanceE:
	.zero		1
	.type		_ZN34_INTERNAL_feefa1cc_4_k_cu_f8e7cbaa4cuda3std3__45__cpo5crendE,@object
	.size		_ZN34_INTERNAL_feefa1cc_4_k_cu_f8e7cbaa4cuda3std3__45__cpo5crendE,(_ZN34_INTERNAL_feefa1cc_4_k_cu_f8e7cbaa4cuda3std6ranges3__45__cpo4sizeE - _ZN34_INTERNAL_feefa1cc_4_k_cu_f8e7cbaa4cuda3std3__45__cpo5crendE)
_ZN34_INTERNAL_feefa1cc_4_k_cu_f8e7cbaa4cuda3std3__45__cpo5crendE:
	.zero		1
	.type		_ZN34_INTERNAL_feefa1cc_4_k_cu_f8e7cbaa4cuda3std6ranges3__45__cpo4sizeE,@object
	.size		_ZN34_INTERNAL_feefa1cc_4_k_cu_f8e7cbaa4cuda3std6ranges3__45__cpo4sizeE,(_ZN34_INTERNAL_feefa1cc_4_k_cu_f8e7cbaa4cuda3std3__436_GLOBAL__N__feefa1cc_4_k_cu_f8e7cbaa6ignoreE - _ZN34_INTERNAL_feefa1cc_4_k_cu_f8e7cbaa4cuda3std6ranges3__45__cpo4sizeE)
_ZN34_INTERNAL_feefa1cc_4_k_cu_f8e7cbaa4cuda3std6ranges3__45__cpo4sizeE:
	.zero		1
	.type		_ZN34_INTERNAL_feefa1cc_4_k_cu_f8e7cbaa4cuda3std3__436_GLOBAL__N__feefa1cc_4_k_cu_f8e7cbaa6ignoreE,@object
	.size		_ZN34_INTERNAL_feefa1cc_4_k_cu_f8e7cbaa4cuda3std3__436_GLOBAL__N__feefa1cc_4_k_cu_f8e7cbaa6ignoreE,(_ZN34_INTERNAL_feefa1cc_4_k_cu_f8e7cbaa4cuda3std6ranges3__45__cpo3endE - _ZN34_INTERNAL_feefa1cc_4_k_cu_f8e7cbaa4cuda3std3__436_GLOBAL__N__feefa1cc_4_k_cu_f8e7cbaa6ignoreE)
_ZN34_INTERNAL_feefa1cc_4_k_cu_f8e7cbaa4cuda3std3__436_GLOBAL__N__feefa1cc_4_k_cu_f8e7cbaa6ignoreE:
	.zero		1
	.type		_ZN34_INTERNAL_feefa1cc_4_k_cu_f8e7cbaa4cuda3std6ranges3__45__cpo3endE,@object
	.size		_ZN34_INTERNAL_feefa1cc_4_k_cu_f8e7cbaa4cuda3std6ranges3__45__cpo3endE,(_ZN34_INTERNAL_feefa1cc_4_k_cu_f8e7cbaa4cuda3std3__45__cpo4cendE - _ZN34_INTERNAL_feefa1cc_4_k_cu_f8e7cbaa4cuda3std6ranges3__45__cpo3endE)
_ZN34_INTERNAL_feefa1cc_4_k_cu_f8e7cbaa4cuda3std6ranges3__45__cpo3endE:
	.zero		1
	.type		_ZN34_INTERNAL_feefa1cc_4_k_cu_f8e7cbaa4cuda3std3__45__cpo4cendE,@object
	.size		_ZN34_INTERNAL_feefa1cc_4_k_cu_f8e7cbaa4cuda3std3__45__cpo4cendE,(_ZN34_INTERNAL_feefa1cc_4_k_cu_f8e7cbaa4cuda3std6ranges3__45__cpo4nextE - _ZN34_INTERNAL_feefa1cc_4_k_cu_f8e7cbaa4cuda3std3__45__cpo4cendE)
_ZN34_INTERNAL_feefa1cc_4_k_cu_f8e7cbaa4cuda3std3__45__cpo4cendE:
	.zero		1
	.type		_ZN34_INTERNAL_feefa1cc_4_k_cu_f8e7cbaa4cuda3std6ranges3__45__cpo4nextE,@object
	.size		_ZN34_INTERNAL_feefa1cc_4_k_cu_f8e7cbaa4cuda3std6ranges3__45__cpo4nextE,(_ZN34_INTERNAL_feefa1cc_4_k_cu_f8e7cbaa4cuda3std6ranges3__45__cpo4swapE - _ZN34_INTERNAL_feefa1cc_4_k_cu_f8e7cbaa4cuda3std6ranges3__45__cpo4nextE)
_ZN34_INTERNAL_feefa1cc_4_k_cu_f8e7cbaa4cuda3std6ranges3__45__cpo4nextE:
	.zero		1
	.type		_ZN34_INTERNAL_feefa1cc_4_k_cu_f8e7cbaa4cuda3std6ranges3__45__cpo4swapE,@object
	.size		_ZN34_INTERNAL_feefa1cc_4_k_cu_f8e7cbaa4cuda3std6ranges3__45__cpo4swapE,(_ZN34_INTERNAL_feefa1cc_4_k_cu_f8e7cbaa4cuda3std3__420unreachable_sentinelE - _ZN34_INTERNAL_feefa1cc_4_k_cu_f8e7cbaa4cuda3std6ranges3__45__cpo4swapE)
_ZN34_INTERNAL_feefa1cc_4_k_cu_f8e7cbaa4cuda3std6ranges3__45__cpo4swapE:
	.zero		1
	.type		_ZN34_INTERNAL_feefa1cc_4_k_cu_f8e7cbaa4cuda3std3__420unreachable_sentinelE,@object
	.size		_ZN34_INTERNAL_feefa1cc_4_k_cu_f8e7cbaa4cuda3std3__420unreachable_sentinelE,(_ZN34_INTERNAL_feefa1cc_4_k_cu_f8e7cbaa6thrust24THRUST_300001_SM_1000_NS6system6detail10sequential3seqE - _ZN34_INTERNAL_feefa1cc_4_k_cu_f8e7cbaa4cuda3std3__420unreachable_sentinelE)
_ZN34_INTERNAL_feefa1cc_4_k_cu_f8e7cbaa4cuda3std3__420unreachable_sentinelE:
	.zero		1
	.type		_ZN34_INTERNAL_feefa1cc_4_k_cu_f8e7cbaa6thrust24THRUST_300001_SM_1000_NS6system6detail10sequential3seqE,@object
	.size		_ZN34_INTERNAL_feefa1cc_4_k_cu_f8e7cbaa6thrust24THRUST_300001_SM_1000_NS6system6detail10sequential3seqE,(_ZN34_INTERNAL_feefa1cc_4_k_cu_f8e7cbaa4cuda3std3__45__cpo6cbeginE - _ZN34_INTERNAL_feefa1cc_4_k_cu_f8e7cbaa6thrust24THRUST_300001_SM_1000_NS6system6detail10sequential3seqE)
_ZN34_INTERNAL_feefa1cc_4_k_cu_f8e7cbaa6thrust24THRUST_300001_SM_1000_NS6system6detail10sequential3seqE:
	.zero		1
	.type		_ZN34_INTERNAL_feefa1cc_4_k_cu_f8e7cbaa4cuda3std3__45__cpo6cbeginE,@object
	.size		_ZN34_INTERNAL_feefa1cc_4_k_cu_f8e7cbaa4cuda3std3__45__cpo6cbeginE,(_ZN34_INTERNAL_feefa1cc_4_k_cu_f8e7cbaa4cuda3std6ranges3__45__cpo9iter_swapE - _ZN34_INTERNAL_feefa1cc_4_k_cu_f8e7cbaa4cuda3std3__45__cpo6cbeginE)
_ZN34_INTERNAL_feefa1cc_4_k_cu_f8e7cbaa4cuda3std3__45__cpo6cbeginE:
	.zero		1
	.type		_ZN34_INTERNAL_feefa1cc_4_k_cu_f8e7cbaa4cuda3std6ranges3__45__cpo9iter_swapE,@object
	.size		_ZN34_INTERNAL_feefa1cc_4_k_cu_f8e7cbaa4cuda3std6ranges3__45__cpo9iter_swapE,(_ZN34_INTERNAL_feefa1cc_4_k_cu_f8e7cbaa4cuda3std3__45__cpo7crbeginE - _ZN34_INTERNAL_feefa1cc_4_k_cu_f8e7cbaa4cuda3std6ranges3__45__cpo9iter_swapE)
_ZN34_INTERNAL_feefa1cc_4_k_cu_f8e7cbaa4cuda3std6ranges3__45__cpo9iter_swapE:
	.zero		1
	.type		_ZN34_INTERNAL_feefa1cc_4_k_cu_f8e7cbaa4cuda3std3__45__cpo7crbeginE,@object
	.size		_ZN34_INTERNAL_feefa1cc_4_k_cu_f8e7cbaa4cuda3std3__45__cpo7crbeginE,(_ZN34_INTERNAL_feefa1cc_4_k_cu_f8e7cbaa4cuda3std6ranges3__45__cpo5cdataE - _ZN34_INTERNAL_feefa1cc_4_k_cu_f8e7cbaa4cuda3std3__45__cpo7crbeginE)
_ZN34_INTERNAL_feefa1cc_4_k_cu_f8e7cbaa4cuda3std3__45__cpo7crbeginE:
	.zero		1
	.type		_ZN34_INTERNAL_feefa1cc_4_k_cu_f8e7cbaa4cuda3std6ranges3__45__cpo5cdataE,@object
	.size		_ZN34_INTERNAL_feefa1cc_4_k_cu_f8e7cbaa4cuda3std6ranges3__45__cpo5cdataE,(_ZN34_INTERNAL_feefa1cc_4_k_cu_f8e7cbaa4cuda3std6ranges3__45__cpo5beginE - _ZN34_INTERNAL_feefa1cc_4_k_cu_f8e7cbaa4cuda3std6ranges3__45__cpo5cdataE)
_ZN34_INTERNAL_feefa1cc_4_k_cu_f8e7cbaa4cuda3std6ranges3__45__cpo5cdataE:
	.zero		1
	.type		_ZN34_INTERNAL_feefa1cc_4_k_cu_f8e7cbaa4cuda3std6ranges3__45__cpo5beginE,@object
	.size		_ZN34_INTERNAL_feefa1cc_4_k_cu_f8e7cbaa4cuda3std6ranges3__45__cpo5beginE,(_ZN34_INTERNAL_feefa1cc_4_k_cu_f8e7cbaa4cuda3std3__419piecewise_constructE - _ZN34_INTERNAL_feefa1cc_4_k_cu_f8e7cbaa4cuda3std6ranges3__45__cpo5beginE)
_ZN34_INTERNAL_feefa1cc_4_k_cu_f8e7cbaa4cuda3std6ranges3__45__cpo5beginE:
	.zero		1
	.type		_ZN34_INTERNAL_feefa1cc_4_k_cu_f8e7cbaa4cuda3std3__419piecewise_constructE,@object
	.size		_ZN34_INTERNAL_feefa1cc_4_k_cu_f8e7cbaa4cuda3std3__419piecewise_constructE,(_ZN34_INTERNAL_feefa1cc_4_k_cu_f8e7cbaa4cuda3std6ranges3__45__cpo5ssizeE - _ZN34_INTERNAL_feefa1cc_4_k_cu_f8e7cbaa4cuda3std3__419piecewise_constructE)
_ZN34_INTERNAL_feefa1cc_4_k_cu_f8e7cbaa4cuda3std3__419piecewise_constructE:
	.zero		1
	.type		_ZN34_INTERNAL_feefa1cc_4_k_cu_f8e7cbaa4cuda3std6ranges3__45__cpo5ssizeE,@object
	.size		_ZN34_INTERNAL_feefa1cc_4_k_cu_f8e7cbaa4cuda3std6ranges3__45__cpo5ssizeE,(_ZN34_INTERNAL_feefa1cc_4_k_cu_f8e7cbaa4cuda3std3__45__cpo5beginE - _ZN34_INTERNAL_feefa1cc_4_k_cu_f8e7cbaa4cuda3std6ranges3__45__cpo5ssizeE)
_ZN34_INTERNAL_feefa1cc_4_k_cu_f8e7cbaa4cuda3std6ranges3__45__cpo5ssizeE:
	.zero		1
	.type		_ZN34_INTERNAL_feefa1cc_4_k_cu_f8e7cbaa4cuda3std3__45__cpo5beginE,@object
	.size		_ZN34_INTERNAL_feefa1cc_4_k_cu_f8e7cbaa4cuda3std3__45__cpo5beginE,(_ZN34_INTERNAL_feefa1cc_4_k_cu_f8e7cbaa4cuda3std6ranges3__45__cpo6cbeginE - _ZN34_INTERNAL_feefa1cc_4_k_cu_f8e7cbaa4cuda3std3__45__cpo5beginE)
_ZN34_INTERNAL_feefa1cc_4_k_cu_f8e7cbaa4cuda3std3__45__cpo5beginE:
	.zero		1
	.type		_ZN34_INTERNAL_feefa1cc_4_k_cu_f8e7cbaa4cuda3std6ranges3__45__cpo6cbeginE,@object
	.size		_ZN34_INTERNAL_feefa1cc_4_k_cu_f8e7cbaa4cuda3std6ranges3__45__cpo6cbeginE,(_ZN34_INTERNAL_feefa1cc_4_k_cu_f8e7cbaa4cuda3std3__45__cpo6rbeginE - _ZN34_INTERNAL_feefa1cc_4_k_cu_f8e7cbaa4cuda3std6ranges3__45__cpo6cbeginE)
_ZN34_INTERNAL_feefa1cc_4_k_cu_f8e7cbaa4cuda3std6ranges3__45__cpo6cbeginE:
	.zero		1
	.type		_ZN34_INTERNAL_feefa1cc_4_k_cu_f8e7cbaa4cuda3std3__45__cpo6rbeginE,@object
	.size		_ZN34_INTERNAL_feefa1cc_4_k_cu_f8e7cbaa4cuda3std3__45__cpo6rbeginE,(_ZN34_INTERNAL_feefa1cc_4_k_cu_f8e7cbaa4cuda3std6ranges3__45__cpo4prevE - _ZN34_INTERNAL_feefa1cc_4_k_cu_f8e7cbaa4cuda3std3__45__cpo6rbeginE)
_ZN34_INTERNAL_feefa1cc_4_k_cu_f8e7cbaa4cuda3std3__45__cpo6rbeginE:
	.zero		1
	.type		_ZN34_INTERNAL_feefa1cc_4_k_cu_f8e7cbaa4cuda3std6ranges3__45__cpo4prevE,@object
	.size		_ZN34_INTERNAL_feefa1cc_4_k_cu_f8e7cbaa4cuda3std6ranges3__45__cpo4prevE,(_ZN34_INTERNAL_feefa1cc_4_k_cu_f8e7cbaa4cuda3std6ranges3__45__cpo9iter_moveE - _ZN34_INTERNAL_feefa1cc_4_k_cu_f8e7cbaa4cuda3std6ranges3__45__cpo4prevE)
_ZN34_INTERNAL_feefa1cc_4_k_cu_f8e7cbaa4cuda3std6ranges3__45__cpo4prevE:
	.zero		1
	.type		_ZN34_INTERNAL_feefa1cc_4_k_cu_f8e7cbaa4cuda3std6ranges3__45__cpo9iter_moveE,@object
	.size		_ZN34_INTERNAL_feefa1cc_4_k_cu_f8e7cbaa4cuda3std6ranges3__45__cpo9iter_moveE,(.L_13 - _ZN34_INTERNAL_feefa1cc_4_k_cu_f8e7cbaa4cuda3std6ranges3__45__cpo9iter_moveE)
_ZN34_INTERNAL_feefa1cc_4_k_cu_f8e7cbaa4cuda3std6ranges3__45__cpo9iter_moveE:
	.zero		1
.L_13:


//--------------------- .nv.shared._cupy_channelizer_32x32_float64_complex128 --------------------------
	.section	.nv.shared._cupy_channelizer_32x32_float64_complex128,"aw",@nobits
	.sectionflags	@""
	.align	8
.nv.shared._cupy_channelizer_32x32_float64_complex128:
	.zero		9216


//--------------------- .nv.shared._cupy_channelizer_32x32_complex64_complex64 --------------------------
	.section	.nv.shared._cupy_channelizer_32x32_complex64_complex64,"aw",@nobits
	.sectionflags	@""
	.align	8
.nv.shared._cupy_channelizer_32x32_complex64_complex64:
	.zero		9216


//--------------------- .nv.shared._cupy_channelizer_32x32_float32_complex64 --------------------------
	.section	.nv.shared._cupy_channelizer_32x32_float32_complex64,"aw",@nobits
	.sectionflags	@""
	.align	4
.nv.shared._cupy_channelizer_32x32_float32_complex64:
	.zero		5120


//--------------------- .nv.shared._cupy_channelizer_16x16_complex128_complex128 --------------------------
	.section	.nv.shared._cupy_channelizer_16x16_complex128_complex128,"aw",@nobits
	.sectionflags	@""
	.align	16
.nv.shared._cupy_channelizer_16x16_complex128_complex128:
	.zero		5120


//--------------------- .nv.shared._cupy_channelizer_16x16_float64_complex128 --------------------------
	.section	.nv.shared._cupy_channelizer_16x16_float64_complex128,"aw",@nobits
	.sectionflags	@""
	.align	8
.nv.shared._cupy_channelizer_16x16_float64_complex128:
	.zero		3072


//--------------------- .nv.shared._cupy_channelizer_16x16_complex64_complex64 --------------------------
	.section	.nv.shared._cupy_channelizer_16x16_complex64_complex64,"aw",@nobits
	.sectionflags	@""
	.align	8
.nv.shared._cupy_channelizer_16x16_complex64_complex64:
	.zero		3072


//--------------------- .nv.shared._cupy_channelizer_16x16_float32_complex64 --------------------------
	.section	.nv.shared._cupy_channelizer_16x16_float32_complex64,"aw",@nobits
	.sectionflags	@""
	.align	4
.nv.shared._cupy_channelizer_16x16_float32_complex64:
	.zero		2048


//--------------------- .nv.shared._cupy_channelizer_8x8_complex128_complex128 --------------------------
	.section	.nv.shared._cupy_channelizer_8x8_complex128_complex128,"aw",@nobits
	.sectionflags	@""
	.align	16
.nv.shared._cupy_channelizer_8x8_complex128_complex128:
	.zero		2048


//--------------------- .nv.shared._cupy_channelizer_8x8_float64_complex128 --------------------------
	.section	.nv.shared._cupy_channelizer_8x8_float64_complex128,"aw",@nobits
	.sectionflags	@""
	.align	8
.nv.shared._cupy_channelizer_8x8_float64_complex128:
	.zero		1536


//--------------------- .nv.shared._cupy_channelizer_8x8_complex64_complex64 --------------------------
	.section	.nv.shared._cupy_channelizer_8x8_complex64_complex64,"aw",@nobits
	.sectionflags	@""
	.align	8
.nv.shared._cupy_channelizer_8x8_complex64_complex64:
	.zero		1536


//--------------------- .nv.shared._cupy_channelizer_8x8_float32_complex64 --------------------------
	.section	.nv.shared._cupy_channelizer_8x8_float32_complex64,"aw",@nobits
	.sectionflags	@""
	.align	4
.nv.shared._cupy_channelizer_8x8_float32_complex64:
	.zero		1280


//--------------------- .nv.constant0._cupy_channelizer_32x32_complex128_complex128 --------------------------
	.section	.nv.constant0._cupy_channelizer_32x32_complex128_complex128,"a",@progbits
	.sectionflags	@""
	.align	4
.nv.constant0._cupy_channelizer_32x32_complex128_complex128:
	.zero		936


//--------------------- .nv.constant0._cupy_channelizer_32x32_float64_complex128 --------------------------
	.section	.nv.constant0._cupy_channelizer_32x32_float64_complex128,"a",@progbits
	.sectionflags	@""
	.align	4
.nv.constant0._cupy_channelizer_32x32_float64_complex128:
	.zero		936


//--------------------- .nv.constant0._cupy_channelizer_32x32_complex64_complex64 --------------------------
	.section	.nv.constant0._cupy_channelizer_32x32_complex64_complex64,"a",@progbits
	.sectionflags	@""
	.align	4
.nv.constant0._cupy_channelizer_32x32_complex64_complex64:
	.zero		936


//--------------------- .nv.constant0._cupy_channelizer_32x32_float32_complex64 --------------------------
	.section	.nv.constant0._cupy_channelizer_32x32_float32_complex64,"a",@progbits
	.sectionflags	@""
	.align	4
.nv.constant0._cupy_channelizer_32x32_float32_complex64:
	.zero		936


//--------------------- .nv.constant0._cupy_channelizer_16x16_complex128_complex128 --------------------------
	.section	.nv.constant0._cupy_channelizer_16x16_complex128_complex128,"a",@progbits
	.sectionflags	@""
	.align	4
.nv.constant0._cupy_channelizer_16x16_complex128_complex128:
	.zero		936


//--------------------- .nv.constant0._cupy_channelizer_16x16_float64_complex128 --------------------------
	.section	.nv.constant0._cupy_channelizer_16x16_float64_complex128,"a",@progbits
	.sectionflags	@""
	.align	4
.nv.constant0._cupy_channelizer_16x16_float64_complex128:
	.zero		936


//--------------------- .nv.constant0._cupy_channelizer_16x16_complex64_complex64 --------------------------
	.section	.nv.constant0._cupy_channelizer_16x16_complex64_complex64,"a",@progbits
	.sectionflags	@""
	.align	4
.nv.constant0._cupy_channelizer_16x16_complex64_complex64:
	.zero		936


//--------------------- .nv.constant0._cupy_channelizer_16x16_float32_complex64 --------------------------
	.section	.nv.constant0._cupy_channelizer_16x16_float32_complex64,"a",@progbits
	.sectionflags	@""
	.align	4
.nv.constant0._cupy_channelizer_16x16_float32_complex64:
	.zero		936


//--------------------- .nv.constant0._cupy_channelizer_8x8_complex128_complex128 --------------------------
	.section	.nv.constant0._cupy_channelizer_8x8_complex128_complex128,"a",@progbits
	.sectionflags	@""
	.align	4
.nv.constant0._cupy_channelizer_8x8_complex128_complex128:
	.zero		936


//--------------------- .nv.constant0._cupy_channelizer_8x8_float64_complex128 --------------------------
	.section	.nv.constant0._cupy_channelizer_8x8_float64_complex128,"a",@progbits
	.sectionflags	@""
	.align	4
.nv.constant0._cupy_channelizer_8x8_float64_complex128:
	.zero		936


//--------------------- .nv.constant0._cupy_channelizer_8x8_complex64_complex64 --------------------------
	.section	.nv.constant0._cupy_channelizer_8x8_complex64_complex64,"a",@progbits
	.sectionflags	@""
	.align	4
.nv.constant0._cupy_channelizer_8x8_complex64_complex64:
	.zero		936


//--------------------- .nv.constant0._cupy_channelizer_8x8_float32_complex64 --------------------------
	.section	.nv.constant0._cupy_channelizer_8x8_float32_complex64,"a",@progbits
	.sectionflags	@""
	.align	4
.nv.constant0._cupy_channelizer_8x8_float32_complex64:
	.zero		936


//--------------------- SYMBOLS --------------------------

	.type		.nv.reservedSmem.offset0,@object
	.size		.nv.reservedSmem.offset0,0x4
	.type		.nv.reservedSmem.cap,@object
	.size		.nv.reservedSmem.cap,0x4
